// auto-generated by cutlass_sweep.gemm — config: {"arch": "sm_90", "cluster_m": 1, "cluster_n": 1, "dtype": "fp32", "dtype_b": "fp32", "layout": "nt", "stages": 7, "tile_k": 64, "tile_m": 256, "tile_n": 128}
#include "cutlass/cutlass.h"
#include "cutlass/gemm/collective/collective_builder.hpp"
#include "cutlass/gemm/device/gemm_universal_adapter.h"
#include "cutlass/gemm/kernel/gemm_universal.hpp"
#include "cutlass/epilogue/collective/collective_builder.hpp"

using ElemA = float;
using ElemB = float;
using ElemCD = float;
using Acc  = float;
using TileShape    = cute::Shape<cute::_256, cute::_128, cute::_64>;
using ClusterShape = cute::Shape<cute::_1, cute::_1, cute::_1>;

using CollectiveEpilogue = typename cutlass::epilogue::collective::CollectiveBuilder<
    cutlass::arch::Sm90, cutlass::arch::OpClassTensorOp,
    TileShape, ClusterShape,
    cutlass::epilogue::collective::EpilogueTileAuto,
    Acc, Acc,
    ElemCD, cutlass::layout::RowMajor, 128 / cutlass::sizeof_bits<ElemCD>::value,
    ElemCD, cutlass::layout::RowMajor, 128 / cutlass::sizeof_bits<ElemCD>::value,
    cutlass::epilogue::collective::EpilogueScheduleAuto
  >::CollectiveOp;

using CollectiveMainloop = typename cutlass::gemm::collective::CollectiveBuilder<
    cutlass::arch::Sm90, cutlass::arch::OpClassTensorOp,
    ElemA, cutlass::layout::RowMajor, 128 / cutlass::sizeof_bits<ElemA>::value,
    ElemB, cutlass::layout::ColumnMajor, 128 / cutlass::sizeof_bits<ElemB>::value,
    Acc,
    TileShape, ClusterShape,
    cutlass::gemm::collective::StageCount<7>,
    cutlass::gemm::collective::KernelScheduleAuto
  >::CollectiveOp;

using GemmKernel = cutlass::gemm::kernel::GemmUniversal<
    cute::Shape<int,int,int,int>,
    CollectiveMainloop,
    CollectiveEpilogue
>;
using Gemm = cutlass::gemm::device::GemmUniversalAdapter<GemmKernel>;

// Force the device kernel symbol into the cubin without needing a host main.
auto* _anchor = &cutlass::device_kernel<GemmKernel>;


// ===== COMPILED SASS (sm_90a) =====

	.target	sm_90a

	.elftype	@"ET_EXEC"


//--------------------- .note.nv.tkinfo           --------------------------
	.section	.note.nv.tkinfo,"",@"SHT_NOTE"
	.sectionflags	@"SHF_NOTE_NV_TKINFO"
	.tkinfo
        /*0018*/ 	.word	0x00000002
        /*0030*/ 	.string	""
        /*0030*/ 	.string	"ptxas"
        /*0030*/ 	.string	"Cuda compilation tools, release 13.0, V13.0.88"
        /*0030*/ 	.string	"Build cuda_13.0.r13.0/compiler.36424714_0"
        /*0030*/ 	.string	"-arch sm_90a -m 64 "



//--------------------- .note.nv.cuinfo           --------------------------
	.section	.note.nv.cuinfo,"",@"SHT_NOTE"
	.sectionflags	@"SHF_NOTE_NV_CUINFO"
        /*0018*/ 	.short	0x0002
        /*001a*/ 	.short	0x005a
        /*001c*/ 	.short	0x0082
	.zero		2


//--------------------- .nv.info                  --------------------------
	.section	.nv.info,"",@"SHT_CUDA_INFO"
	.align	4


	//----- nvinfo : EIATTR_REGCOUNT
	.align		4
        /*0000*/ 	.byte	0x04, 0x2f
        /*0002*/ 	.short	(.L_15 - .L_14)
	.align		4
.L_14:
        /*0004*/ 	.word	index@(_ZN7cutlass13device_kernelINS_4gemm6kernel13GemmUniversalIN4cute5tupleIJiiiiEEENS1_10collective13CollectiveMmaINS1_34MainloopSm90TmaGmmaWarpSpecializedILi7ENS5_IJNS4_1CILi1EEESB_SB_EEENS1_35KernelTmaWarpSpecializedCooperativeEEENS5_IJNSA_ILi256EEENSA_ILi128EEENSA_ILi64EEEEEEfNS5_IJlSB_lEEEfSJ_NS4_8TiledMMAINS4_8MMA_AtomIJNS4_4SM904GMMA30MMA_64x128x8_F32TF32TF32_SS_TNILNSN_7ScaleInE1ELSP_1EEEEEENS4_6LayoutINS5_IJNSA_ILi2EEESB_SB_EEENS5_IJSB_NSA_ILi0EEESV_EEEEENS5_IJNS4_10UnderscoreESY_SY_EEEEENS4_13SM90_TMA_LOADENS4_14ComposedLayoutINS4_7SwizzleILi3ELi4ELi3EEENS4_18smem_ptr_flag_bitsILi32EEENSS_INS5_IJNSA_ILi8EEENSA_ILi32EEEEEENS5_IJS18_SB_EEEEEEEvNS4_8identityES11_S1C_vS1D_EENS_8epilogue10collective6detail29Sm90TmaWarpSpecializedAdapterINS1G_15DefaultEpilogueIfSJ_SJ_NS1F_6thread17LinearCombinationIfLi1EffLNS1K_9ScaleType4KindE0ELNS_15FloatRoundStyleE2EfEENS1_15EpilogueDefaultEEEEEvvEEEEvNT_6ParamsE)
        /*0008*/ 	.word	0x000000a8


	//----- nvinfo : EIATTR_FRAME_SIZE
	.align		4
.L_15:
        /*000c*/ 	.byte	0x04, 0x11
        /*000e*/ 	.short	(.L_17 - .L_16)
	.align		4
.L_16:
        /*0010*/ 	.word	index@(_ZN7cutlass13device_kernelINS_4gemm6kernel13GemmUniversalIN4cute5tupleIJiiiiEEENS1_10collective13CollectiveMmaINS1_34MainloopSm90TmaGmmaWarpSpecializedILi7ENS5_IJNS4_1CILi1EEESB_SB_EEENS1_35KernelTmaWarpSpecializedCooperativeEEENS5_IJNSA_ILi256EEENSA_ILi128EEENSA_ILi64EEEEEEfNS5_IJlSB_lEEEfSJ_NS4_8TiledMMAINS4_8MMA_AtomIJNS4_4SM904GMMA30MMA_64x128x8_F32TF32TF32_SS_TNILNSN_7ScaleInE1ELSP_1EEEEEENS4_6LayoutINS5_IJNSA_ILi2EEESB_SB_EEENS5_IJSB_NSA_ILi0EEESV_EEEEENS5_IJNS4_10UnderscoreESY_SY_EEEEENS4_13SM90_TMA_LOADENS4_14ComposedLayoutINS4_7SwizzleILi3ELi4ELi3EEENS4_18smem_ptr_flag_bitsILi32EEENSS_INS5_IJNSA_ILi8EEENSA_ILi32EEEEEENS5_IJS18_SB_EEEEEEEvNS4_8identityES11_S1C_vS1D_EENS_8epilogue10collective6detail29Sm90TmaWarpSpecializedAdapterINS1G_15DefaultEpilogueIfSJ_SJ_NS1F_6thread17LinearCombinationIfLi1EffLNS1K_9ScaleType4KindE0ELNS_15FloatRoundStyleE2EfEENS1_15EpilogueDefaultEEEEEvvEEEEvNT_6ParamsE)
        /*0014*/ 	.word	0x00000000


	//----- nvinfo : EIATTR_MIN_STACK_SIZE
	.align		4
.L_17:
        /*0018*/ 	.byte	0x04, 0x12
        /*001a*/ 	.short	(.L_19 - .L_18)
	.align		4
.L_18:
        /*001c*/ 	.word	index@(_ZN7cutlass13device_kernelINS_4gemm6kernel13GemmUniversalIN4cute5tupleIJiiiiEEENS1_10collective13CollectiveMmaINS1_34MainloopSm90TmaGmmaWarpSpecializedILi7ENS5_IJNS4_1CILi1EEESB_SB_EEENS1_35KernelTmaWarpSpecializedCooperativeEEENS5_IJNSA_ILi256EEENSA_ILi128EEENSA_ILi64EEEEEEfNS5_IJlSB_lEEEfSJ_NS4_8TiledMMAINS4_8MMA_AtomIJNS4_4SM904GMMA30MMA_64x128x8_F32TF32TF32_SS_TNILNSN_7ScaleInE1ELSP_1EEEEEENS4_6LayoutINS5_IJNSA_ILi2EEESB_SB_EEENS5_IJSB_NSA_ILi0EEESV_EEEEENS5_IJNS4_10UnderscoreESY_SY_EEEEENS4_13SM90_TMA_LOADENS4_14ComposedLayoutINS4_7SwizzleILi3ELi4ELi3EEENS4_18smem_ptr_flag_bitsILi32EEENSS_INS5_IJNSA_ILi8EEENSA_ILi32EEEEEENS5_IJS18_SB_EEEEEEEvNS4_8identityES11_S1C_vS1D_EENS_8epilogue10collective6detail29Sm90TmaWarpSpecializedAdapterINS1G_15DefaultEpilogueIfSJ_SJ_NS1F_6thread17LinearCombinationIfLi1EffLNS1K_9ScaleType4KindE0ELNS_15FloatRoundStyleE2EfEENS1_15EpilogueDefaultEEEEEvvEEEEvNT_6ParamsE)
        /*0020*/ 	.word	0x00000000
.L_19:


//--------------------- .nv.compat                --------------------------
	.section	.nv.compat,"",@"SHT_CUDA_COMPAT_INFO"
	.align	4
        /*0000*/ 	.byte	0x02, 0x09, 0x01, 0x00, 0x02, 0x02, 0x04, 0x00, 0x02, 0x05, 0x05, 0x00, 0x03, 0x07, 0x01, 0x01
        /*0010*/ 	.byte	0x02, 0x03, 0x01, 0x00, 0x02, 0x06, 0x01, 0x00, 0x04, 0x0b, 0x08, 0x00, 0x00, 0x00, 0x00, 0x00
        /*0020*/ 	.byte	0x00, 0x00, 0x00, 0x00


//--------------------- .nv.info._ZN7cutlass13device_kernelINS_4gemm6kernel13GemmUniversalIN4cute5tupleIJiiiiEEENS1_10collective13CollectiveMmaINS1_34MainloopSm90TmaGmmaWarpSpecializedILi7ENS5_IJNS4_1CILi1EEESB_SB_EEENS1_35KernelTmaWarpSpecializedCooperativeEEENS5_IJNSA_ILi256EEENSA_ILi128EEENSA_ILi64EEEEEEfNS5_IJlSB_lEEEfSJ_NS4_8TiledMMAINS4_8MMA_AtomIJNS4_4SM904GMMA30MMA_64x128x8_F32TF32TF32_SS_TNILNSN_7ScaleInE1ELSP_1EEEEEENS4_6LayoutINS5_IJNSA_ILi2EEESB_SB_EEENS5_IJSB_NSA_ILi0EEESV_EEEEENS5_IJNS4_10UnderscoreESY_SY_EEEEENS4_13SM90_TMA_LOADENS4_14ComposedLayoutINS4_7SwizzleILi3ELi4ELi3EEENS4_18smem_ptr_flag_bitsILi32EEENSS_INS5_IJNSA_ILi8EEENSA_ILi32EEEEEENS5_IJS18_SB_EEEEEEEvNS4_8identityES11_S1C_vS1D_EENS_8epilogue10collective6detail29Sm90TmaWarpSpecializedAdapterINS1G_15DefaultEpilogueIfSJ_SJ_NS1F_6thread17LinearCombinationIfLi1EffLNS1K_9ScaleType4KindE0ELNS_15FloatRoundStyleE2EfEENS1_15EpilogueDefaultEEEEEvvEEEEvNT_6ParamsE --------------------------
	.section	.nv.info._ZN7cutlass13device_kernelINS_4gemm6kernel13GemmUniversalIN4cute5tupleIJiiiiEEENS1_10collective13CollectiveMmaINS1_34MainloopSm90TmaGmmaWarpSpecializedILi7ENS5_IJNS4_1CILi1EEESB_SB_EEENS1_35KernelTmaWarpSpecializedCooperativeEEENS5_IJNSA_ILi256EEENSA_ILi128EEENSA_ILi64EEEEEEfNS5_IJlSB_lEEEfSJ_NS4_8TiledMMAINS4_8MMA_AtomIJNS4_4SM904GMMA30MMA_64x128x8_F32TF32TF32_SS_TNILNSN_7ScaleInE1ELSP_1EEEEEENS4_6LayoutINS5_IJNSA_ILi2EEESB_SB_EEENS5_IJSB_NSA_ILi0EEESV_EEEEENS5_IJNS4_10UnderscoreESY_SY_EEEEENS4_13SM90_TMA_LOADENS4_14ComposedLayoutINS4_7SwizzleILi3ELi4ELi3EEENS4_18smem_ptr_flag_bitsILi32EEENSS_INS5_IJNSA_ILi8EEENSA_ILi32EEEEEENS5_IJS18_SB_EEEEEEEvNS4_8identityES11_S1C_vS1D_EENS_8epilogue10collective6detail29Sm90TmaWarpSpecializedAdapterINS1G_15DefaultEpilogueIfSJ_SJ_NS1F_6thread17LinearCombinationIfLi1EffLNS1K_9ScaleType4KindE0ELNS_15FloatRoundStyleE2EfEENS1_15EpilogueDefaultEEEEEvvEEEEvNT_6ParamsE,"",@"SHT_CUDA_INFO"
	.sectionflags	@""
	.align	4


	//----- nvinfo : EIATTR_CUDA_API_VERSION
	.align		4
        /*0000*/ 	.byte	0x04, 0x37
        /*0002*/ 	.short	(.L_21 - .L_20)
.L_20:
        /*0004*/ 	.word	0x00000082


	//----- nvinfo : EIATTR_KPARAM_INFO
	.align		4
.L_21:
        /*0008*/ 	.byte	0x04, 0x17
        /*000a*/ 	.short	(.L_23 - .L_22)
.L_22:
        /*000c*/ 	.word	0x00000000
        /*0010*/ 	.short	0x0000
        /*0012*/ 	.short	0x0070
        /*0014*/ 	.byte	0x00, 0xf0, 0x01, 0x10


	//----- nvinfo : EIATTR_SPARSE_MMA_MASK
	.align		4
.L_23:
        /*0018*/ 	.byte	0x03, 0x50
        /*001a*/ 	.short	0x0000


	//----- nvinfo : EIATTR_MAXREG_COUNT
	.align		4
        /*001c*/ 	.byte	0x03, 0x1b
        /*001e*/ 	.short	0x00a8


	//----- nvinfo : EIATTR_NUM_BARRIERS
	.align		4
        /*0020*/ 	.byte	0x02, 0x4c
        /*0022*/ 	.byte	0x01
	.zero		1


	//----- nvinfo : EIATTR_EXTERNS
	.align		4
        /*0024*/ 	.byte	0x04, 0x0f
        /*0026*/ 	.short	(.L_25 - .L_24)


	//   ....[0]....
	.align		4
.L_24:
        /*0028*/ 	.word	index@(__assertfail)


	//----- nvinfo : EIATTR_MERCURY_ISA_VERSION
	.align		4
.L_25:
        /*002c*/ 	.byte	0x03, 0x5f
        /*002e*/ 	.short	0x0101


	//----- nvinfo : EIATTR_INT_WARP_WIDE_INSTR_OFFSETS
	.align		4
        /*0030*/ 	.byte	0x04, 0x31
        /*0032*/ 	.short	(.L_27 - .L_26)


	//   ....[0]....
.L_26:
        /*0034*/ 	.word	0x00000410


	//   ....[1]....
        /*0038*/ 	.word	0x00000440


	//   ....[2]....
        /*003c*/ 	.word	0x00000520


	//----- nvinfo : EIATTR_COOP_GROUP_MASK_REGIDS
	.align		4
.L_27:
        /*0040*/ 	.byte	0x04, 0x29
        /*0042*/ 	.short	(.L_29 - .L_28)


	//   ....[0]....
.L_28:
        /*0044*/ 	.word	0xffffffff


	//   ....[1]....
        /*0048*/ 	.word	0xffffffff


	//   ....[2]....
        /*004c*/ 	.word	0xffffffff


	//   ....[3]....
        /*0050*/ 	.word	0xffffffff


	//   ....[4]....
        /*0054*/ 	.word	0xffffffff


	//----- nvinfo : EIATTR_COOP_GROUP_INSTR_OFFSETS
	.align		4
.L_29:
        /*0058*/ 	.byte	0x04, 0x28
        /*005a*/ 	.short	(.L_31 - .L_30)


	//   ....[0]....
.L_30:
        /*005c*/ 	.word	0x00000060


	//   ....[1]....
        /*0060*/ 	.word	0x00000070


	//   ....[2]....
        /*0064*/ 	.word	0x00000130


	//   ....[3]....
        /*0068*/ 	.word	0x00000320


	//   ....[4]....
        /*006c*/ 	.word	0x00000fd0


	//----- nvinfo : EIATTR_REG_RECONFIG
	.align		4
.L_31:
        /*0070*/ 	.byte	0x01, 0x54
	.zero		2


	//----- nvinfo : EIATTR_SYSCALL_OFFSETS
	.align		4
        /*0074*/ 	.byte	0x04, 0x46
        /*0076*/ 	.short	(.L_33 - .L_32)


	//   ....[0]....
.L_32:
        /*0078*/ 	.word	0x00001190


	//----- nvinfo : EIATTR_MBARRIER_INSTR_OFFSETS
	.align		4
.L_33:
        /*007c*/ 	.byte	0x04, 0x39
        /*007e*/ 	.short	(.L_35 - .L_34)


	//   ....[0]....
.L_34:
        /*0080*/ 	.word	0x00000230
        /*0084*/ 	.word	0x000000ff
        /*0088*/ 	.word	0x00000000
        /*008c*/ 	.short	0x0100
        /*008e*/ 	.byte	0x08
	.zero		1


	//   ....[1]....
        /*0090*/ 	.word	0x00000240
        /*0094*/ 	.word	0x000000ff
        /*0098*/ 	.word	0x00000038
        /*009c*/ 	.short	0x0100
        /*009e*/ 	.byte	0x08
	.zero		1


	//   ....[2]....
        /*00a0*/ 	.word	0x00000250
        /*00a4*/ 	.word	0x000000ff
        /*00a8*/ 	.word	0x00000008
        /*00ac*/ 	.short	0x0100
        /*00ae*/ 	.byte	0x08
	.zero		1


	//   ....[3]....
        /*00b0*/ 	.word	0x00000260
        /*00b4*/ 	.word	0x000000ff
        /*00b8*/ 	.word	0x00000040
        /*00bc*/ 	.short	0x0100
        /*00be*/ 	.byte	0x08
	.zero		1


	//   ....[4]....
        /*00c0*/ 	.word	0x00000270
        /*00c4*/ 	.word	0x000000ff
        /*00c8*/ 	.word	0x00000010
        /*00cc*/ 	.short	0x0100
        /*00ce*/ 	.byte	0x08
	.zero		1


	//   ....[5]....
        /*00d0*/ 	.word	0x00000280
        /*00d4*/ 	.word	0x000000ff
        /*00d8*/ 	.word	0x00000048
        /*00dc*/ 	.short	0x0100
        /*00de*/ 	.byte	0x08
	.zero		1


	//   ....[6]....
        /*00e0*/ 	.word	0x00000290
        /*00e4*/ 	.word	0x000000ff
        /*00e8*/ 	.word	0x00000018
        /*00ec*/ 	.short	0x0100
        /*00ee*/ 	.byte	0x08
	.zero		1


	//   ....[7]....
        /*00f0*/ 	.word	0x000002a0
        /*00f4*/ 	.word	0x000000ff
        /*00f8*/ 	.word	0x00000050
        /*00fc*/ 	.short	0x0100
        /*00fe*/ 	.byte	0x08
	.zero		1


	//   ....[8]....
        /*0100*/ 	.word	0x000002b0
        /*0104*/ 	.word	0x000000ff
        /*0108*/ 	.word	0x00000020
        /*010c*/ 	.short	0x0100
        /*010e*/ 	.byte	0x08
	.zero		1


	//   ....[9]....
        /*0110*/ 	.word	0x000002c0
        /*0114*/ 	.word	0x000000ff
        /*0118*/ 	.word	0x00000058
        /*011c*/ 	.short	0x0100
        /*011e*/ 	.byte	0x08
	.zero		1


	//   ....[10]....
        /*0120*/ 	.word	0x000002d0
        /*0124*/ 	.word	0x000000ff
        /*0128*/ 	.word	0x00000028
        /*012c*/ 	.short	0x0100
        /*012e*/ 	.byte	0x08
	.zero		1


	//   ....[11]....
        /*0130*/ 	.word	0x000002e0
        /*0134*/ 	.word	0x000000ff
        /*0138*/ 	.word	0x00000060
        /*013c*/ 	.short	0x0100
        /*013e*/ 	.byte	0x08
	.zero		1


	//   ....[12]....
        /*0140*/ 	.word	0x000002f0
        /*0144*/ 	.word	0x000000ff
        /*0148*/ 	.word	0x00000030
        /*014c*/ 	.short	0x0100
        /*014e*/ 	.byte	0x08
	.zero		1


	//   ....[13]....
        /*0150*/ 	.word	0x00000300
        /*0154*/ 	.word	0x000000ff
        /*0158*/ 	.word	0x00000068
        /*015c*/ 	.short	0x0100
        /*015e*/ 	.byte	0x08
	.zero		1


	//   ....[14]....
        /*0160*/ 	.word	0x00000590
        /*0164*/ 	.word	0x000000ff
        /*0168*/ 	.word	0x00000080
        /*016c*/ 	.short	0x0100
        /*016e*/ 	.byte	0x06
	.zero		1


	//   ....[15]....
        /*0170*/ 	.word	0x000005f0
        /*0174*/ 	.word	0x000000ff
        /*0178*/ 	.word	0x00000088
        /*017c*/ 	.short	0x0100
        /*017e*/ 	.byte	0x06
	.zero		1


	//   ....[16]....
        /*0180*/ 	.word	0x00001210
        /*0184*/ 	.word	0x00000003
        /*0188*/ 	.word	0x00000000
        /*018c*/ 	.short	0x010a
        /*018e*/ 	.byte	0x3f
	.zero		1


	//   ....[17]....
        /*0190*/ 	.word	0x00001250
        /*0194*/ 	.word	0x00000003
        /*0198*/ 	.word	0x00000000
        /*019c*/ 	.short	0x010a
        /*019e*/ 	.byte	0x3f
	.zero		1


	//   ....[18]....
        /*01a0*/ 	.word	0x00001a40
        /*01a4*/ 	.word	0x000000ff
        /*01a8*/ 	.word	0x00000000
        /*01ac*/ 	.short	0x010a
        /*01ae*/ 	.byte	0x09
	.zero		1


	//   ....[19]....
        /*01b0*/ 	.word	0x00001a80
        /*01b4*/ 	.word	0x000000ff
        /*01b8*/ 	.word	0x00000000
        /*01bc*/ 	.short	0x010a
        /*01be*/ 	.byte	0x09
	.zero		1


	//   ....[20]....
        /*01c0*/ 	.word	0x00002130
        /*01c4*/ 	.word	0x000000ff
        /*01c8*/ 	.word	0x00000000
        /*01cc*/ 	.short	0x0101
        /*01ce*/ 	.byte	0x08
	.zero		1


	//   ....[21]....
        /*01d0*/ 	.word	0x00002350
        /*01d4*/ 	.word	0x000000ff
        /*01d8*/ 	.word	0x00000000
        /*01dc*/ 	.short	0x0101
        /*01de*/ 	.byte	0x04
	.zero		1


	//   ....[22]....
        /*01e0*/ 	.word	0x00009c70
        /*01e4*/ 	.word	0x0000000e
        /*01e8*/ 	.word	0x00000038
        /*01ec*/ 	.short	0x010a
        /*01ee*/ 	.byte	0x3f
	.zero		1


	//   ....[23]....
        /*01f0*/ 	.word	0x0000a110
        /*01f4*/ 	.word	0x00000006
        /*01f8*/ 	.word	0x00000088
        /*01fc*/ 	.short	0x0101
        /*01fe*/ 	.byte	0x3f
	.zero		1


	//   ....[24]....
        /*0200*/ 	.word	0x0000a800
        /*0204*/ 	.word	0x00000007
        /*0208*/ 	.word	0x00000000
        /*020c*/ 	.short	0x010a
        /*020e*/ 	.byte	0x3f
	.zero		1


	//   ....[25]....
        /*0210*/ 	.word	0x0000a880
        /*0214*/ 	.word	0x00000009
        /*0218*/ 	.word	0x00000000
        /*021c*/ 	.short	0x010a
        /*021e*/ 	.byte	0x3f
	.zero		1


	//   ....[26]....
        /*0220*/ 	.word	0x0000a910
        /*0224*/ 	.word	0x00000006
        /*0228*/ 	.word	0x00000000
        /*022c*/ 	.short	0x010a
        /*022e*/ 	.byte	0x3f
	.zero		1


	//   ....[27]....
        /*0230*/ 	.word	0x0000a9a0
        /*0234*/ 	.word	0x00000009
        /*0238*/ 	.word	0x00000000
        /*023c*/ 	.short	0x010a
        /*023e*/ 	.byte	0x3f
	.zero		1


	//   ....[28]....
        /*0240*/ 	.word	0x0000aa30
        /*0244*/ 	.word	0x00000006
        /*0248*/ 	.word	0x00000000
        /*024c*/ 	.short	0x010a
        /*024e*/ 	.byte	0x3f
	.zero		1


	//   ....[29]....
        /*0250*/ 	.word	0x0000aac0
        /*0254*/ 	.word	0x00000009
        /*0258*/ 	.word	0x00000000
        /*025c*/ 	.short	0x010a
        /*025e*/ 	.byte	0x3f
	.zero		1


	//   ....[30]....
        /*0260*/ 	.word	0x0000ab50
        /*0264*/ 	.word	0x00000003
        /*0268*/ 	.word	0x00000000
        /*026c*/ 	.short	0x010a
        /*026e*/ 	.byte	0x3f
	.zero		1


	//   ....[31]....
        /*0270*/ 	.word	0x0000abb0
        /*0274*/ 	.word	0x00000003
        /*0278*/ 	.word	0x00000000
        /*027c*/ 	.short	0x010a
        /*027e*/ 	.byte	0x3f
	.zero		1


	//   ....[32]....
        /*0280*/ 	.word	0x0000ac10
        /*0284*/ 	.word	0x00000004
        /*0288*/ 	.word	0x00000000
        /*028c*/ 	.short	0x010a
        /*028e*/ 	.byte	0x3f
	.zero		1


	//   ....[33]....
        /*0290*/ 	.word	0x0000ace0
        /*0294*/ 	.word	0x0000000e
        /*0298*/ 	.word	0x00000038
        /*029c*/ 	.short	0x010a
        /*029e*/ 	.byte	0x3f
	.zero		1


	//   ....[34]....
        /*02a0*/ 	.word	0x0000adb0
        /*02a4*/ 	.word	0x00000007
        /*02a8*/ 	.word	0x00000000
        /*02ac*/ 	.short	0x010a
        /*02ae*/ 	.byte	0x3f
	.zero		1


	//   ....[35]....
        /*02b0*/ 	.word	0x0000ae00
        /*02b4*/ 	.word	0x00000009
        /*02b8*/ 	.word	0x00000000
        /*02bc*/ 	.short	0x010a
        /*02be*/ 	.byte	0x3f
	.zero		1


	//   ....[36]....
        /*02c0*/ 	.word	0x0000ae50
        /*02c4*/ 	.word	0x00000006
        /*02c8*/ 	.word	0x00000000
        /*02cc*/ 	.short	0x010a
        /*02ce*/ 	.byte	0x3f
	.zero		1


	//   ....[37]....
        /*02d0*/ 	.word	0x0000aea0
        /*02d4*/ 	.word	0x00000009
        /*02d8*/ 	.word	0x00000000
        /*02dc*/ 	.short	0x010a
        /*02de*/ 	.byte	0x3f
	.zero		1


	//   ....[38]....
        /*02e0*/ 	.word	0x0000aef0
        /*02e4*/ 	.word	0x00000006
        /*02e8*/ 	.word	0x00000000
        /*02ec*/ 	.short	0x010a
        /*02ee*/ 	.byte	0x3f
	.zero		1


	//   ....[39]....
        /*02f0*/ 	.word	0x0000af40
        /*02f4*/ 	.word	0x00000009
        /*02f8*/ 	.word	0x00000000
        /*02fc*/ 	.short	0x010a
        /*02fe*/ 	.byte	0x3f
	.zero		1


	//----- nvinfo : EIATTR_NUM_MBARRIERS
	.align		4
.L_35:
        /*0300*/ 	.byte	0x03, 0x38
        /*0302*/ 	.short	0x0010


	//----- nvinfo : EIATTR_EXIT_INSTR_OFFSETS
	.align		4
        /*0304*/ 	.byte	0x04, 0x1c
        /*0306*/ 	.short	(.L_37 - .L_36)


	//   ....[0]....
.L_36:
        /*0308*/ 	.word	0x00000640


	//   ....[1]....
        /*030c*/ 	.word	0x00000f00


	//   ....[2]....
        /*0310*/ 	.word	0x000092e0


	//   ....[3]....
        /*0314*/ 	.word	0x00009910


	//   ....[4]....
        /*0318*/ 	.word	0x0000aba0


	//----- nvinfo : EIATTR_MAX_THREADS
	.align		4
.L_37:
        /*031c*/ 	.byte	0x04, 0x05
        /*031e*/ 	.short	(.L_39 - .L_38)
.L_38:
        /*0320*/ 	.word	0x00000180
        /*0324*/ 	.word	0x00000001
        /*0328*/ 	.word	0x00000001


	//----- nvinfo : EIATTR_CRS_STACK_SIZE
	.align		4
.L_39:
        /*032c*/ 	.byte	0x04, 0x1e
        /*032e*/ 	.short	(.L_41 - .L_40)
.L_40:
        /*0330*/ 	.word	0x00000000


	//----- nvinfo : EIATTR_CBANK_PARAM_SIZE
	.align		4
.L_41:
        /*0334*/ 	.byte	0x03, 0x19
        /*0336*/ 	.short	0x0470


	//----- nvinfo : EIATTR_PARAM_CBANK
	.align		4
        /*0338*/ 	.byte	0x04, 0x0a
        /*033a*/ 	.short	(.L_43 - .L_42)
	.align		4
.L_42:
        /*033c*/ 	.word	index@(.nv.constant0._ZN7cutlass13device_kernelINS_4gemm6kernel13GemmUniversalIN4cute5tupleIJiiiiEEENS1_10collective13CollectiveMmaINS1_34MainloopSm90TmaGmmaWarpSpecializedILi7ENS5_IJNS4_1CILi1EEESB_SB_EEENS1_35KernelTmaWarpSpecializedCooperativeEEENS5_IJNSA_ILi256EEENSA_ILi128EEENSA_ILi64EEEEEEfNS5_IJlSB_lEEEfSJ_NS4_8TiledMMAINS4_8MMA_AtomIJNS4_4SM904GMMA30MMA_64x128x8_F32TF32TF32_SS_TNILNSN_7ScaleInE1ELSP_1EEEEEENS4_6LayoutINS5_IJNSA_ILi2EEESB_SB_EEENS5_IJSB_NSA_ILi0EEESV_EEEEENS5_IJNS4_10UnderscoreESY_SY_EEEEENS4_13SM90_TMA_LOADENS4_14ComposedLayoutINS4_7SwizzleILi3ELi4ELi3EEENS4_18smem_ptr_flag_bitsILi32EEENSS_INS5_IJNSA_ILi8EEENSA_ILi32EEEEEENS5_IJS18_SB_EEEEEEEvNS4_8identityES11_S1C_vS1D_EENS_8epilogue10collective6detail29Sm90TmaWarpSpecializedAdapterINS1G_15DefaultEpilogueIfSJ_SJ_NS1F_6thread17LinearCombinationIfLi1EffLNS1K_9ScaleType4KindE0ELNS_15FloatRoundStyleE2EfEENS1_15EpilogueDefaultEEEEEvvEEEEvNT_6ParamsE)
        /*0340*/ 	.short	0x0210
        /*0342*/ 	.short	0x0470


	//----- nvinfo : EIATTR_SW_WAR
	.align		4
.L_43:
        /*0344*/ 	.byte	0x04, 0x36
        /*0346*/ 	.short	(.L_45 - .L_44)
.L_44:
        /*0348*/ 	.word	0x00000008
.L_45:


//--------------------- .nv.callgraph             --------------------------
	.section	.nv.callgraph,"",@"SHT_CUDA_CALLGRAPH"
	.align	4
	.sectionentsize	8
	.align		4
        /*0000*/ 	.word	0x00000000
	.align		4
        /*0004*/ 	.word	0xffffffff
	.align		4
        /*0008*/ 	.word	index@(_ZN7cutlass13device_kernelINS_4gemm6kernel13GemmUniversalIN4cute5tupleIJiiiiEEENS1_10collective13CollectiveMmaINS1_34MainloopSm90TmaGmmaWarpSpecializedILi7ENS5_IJNS4_1CILi1EEESB_SB_EEENS1_35KernelTmaWarpSpecializedCooperativeEEENS5_IJNSA_ILi256EEENSA_ILi128EEENSA_ILi64EEEEEEfNS5_IJlSB_lEEEfSJ_NS4_8TiledMMAINS4_8MMA_AtomIJNS4_4SM904GMMA30MMA_64x128x8_F32TF32TF32_SS_TNILNSN_7ScaleInE1ELSP_1EEEEEENS4_6LayoutINS5_IJNSA_ILi2EEESB_SB_EEENS5_IJSB_NSA_ILi0EEESV_EEEEENS5_IJNS4_10UnderscoreESY_SY_EEEEENS4_13SM90_TMA_LOADENS4_14ComposedLayoutINS4_7SwizzleILi3ELi4ELi3EEENS4_18smem_ptr_flag_bitsILi32EEENSS_INS5_IJNSA_ILi8EEENSA_ILi32EEEEEENS5_IJS18_SB_EEEEEEEvNS4_8identityES11_S1C_vS1D_EENS_8epilogue10collective6detail29Sm90TmaWarpSpecializedAdapterINS1G_15DefaultEpilogueIfSJ_SJ_NS1F_6thread17LinearCombinationIfLi1EffLNS1K_9ScaleType4KindE0ELNS_15FloatRoundStyleE2EfEENS1_15EpilogueDefaultEEEEEvvEEEEvNT_6ParamsE)
	.align		4
        /*000c*/ 	.word	index@(__assertfail)
	.align		4
        /*0010*/ 	.word	0x00000000
	.align		4
        /*0014*/ 	.word	0xfffffffe
	.align		4
        /*0018*/ 	.word	0x00000000
	.align		4
        /*001c*/ 	.word	0xfffffffd
	.align		4
        /*0020*/ 	.word	0x00000000
	.align		4
        /*0024*/ 	.word	0xfffffffc


//--------------------- .nv.constant4             --------------------------
	.section	.nv.constant4,"a",@progbits
	.align	8
	.align		8
.nv.constant4:
        /*0000*/ 	.dword	__assertfail
	.align		8
        /*0008*/ 	.dword	__unnamed_1
	.align		8
        /*0010*/ 	.dword	_ZN40_INTERNAL_6af0af82_4_k_cu_7aa0b7df_302124cuda3std3__45__cpo5beginE
	.align		8
        /*0018*/ 	.dword	_ZN40_INTERNAL_6af0af82_4_k_cu_7aa0b7df_302124cuda3std3__45__cpo3endE
	.align		8
        /*0020*/ 	.dword	_ZN40_INTERNAL_6af0af82_4_k_cu_7aa0b7df_302124cuda3std3__45__cpo6cbeginE
	.align		8
        /*0028*/ 	.dword	_ZN40_INTERNAL_6af0af82_4_k_cu_7aa0b7df_302124cuda3std3__45__cpo4cendE
	.align		8
        /*0030*/ 	.dword	_ZN40_INTERNAL_6af0af82_4_k_cu_7aa0b7df_302124cuda3std3__442_GLOBAL__N__6af0af82_4_k_cu_7aa0b7df_302126ignoreE
	.align		8
        /*0038*/ 	.dword	_ZN40_INTERNAL_6af0af82_4_k_cu_7aa0b7df_302124cuda3std3__419piecewise_constructE
	.align		8
        /*0040*/ 	.dword	_ZN40_INTERNAL_6af0af82_4_k_cu_7aa0b7df_302124cuda3std3__48in_placeE
	.align		8
        /*0048*/ 	.dword	_ZN40_INTERNAL_6af0af82_4_k_cu_7aa0b7df_302124cuda3std6ranges3__45__cpo4swapE
	.align		8
        /*0050*/ 	.dword	_ZN40_INTERNAL_6af0af82_4_k_cu_7aa0b7df_302124cuda3std6ranges3__45__cpo9iter_moveE
	.align		8
        /*0058*/ 	.dword	_ZN40_INTERNAL_6af0af82_4_k_cu_7aa0b7df_302124cute7productE
	.align		8
        /*0060*/ 	.dword	_ZN40_INTERNAL_6af0af82_4_k_cu_7aa0b7df_302124cute1_E
	.align		8
        /*0068*/ 	.dword	$str$22
	.align		8
        /*0070*/ 	.dword	$str$23


//--------------------- .text._ZN7cutlass13device_kernelINS_4gemm6kernel13GemmUniversalIN4cute5tupleIJiiiiEEENS1_10collective13CollectiveMmaINS1_34MainloopSm90TmaGmmaWarpSpecializedILi7ENS5_IJNS4_1CILi1EEESB_SB_EEENS1_35KernelTmaWarpSpecializedCooperativeEEENS5_IJNSA_ILi256EEENSA_ILi128EEENSA_ILi64EEEEEEfNS5_IJlSB_lEEEfSJ_NS4_8TiledMMAINS4_8MMA_AtomIJNS4_4SM904GMMA30MMA_64x128x8_F32TF32TF32_SS_TNILNSN_7ScaleInE1ELSP_1EEEEEENS4_6LayoutINS5_IJNSA_ILi2EEESB_SB_EEENS5_IJSB_NSA_ILi0EEESV_EEEEENS5_IJNS4_10UnderscoreESY_SY_EEEEENS4_13SM90_TMA_LOADENS4_14ComposedLayoutINS4_7SwizzleILi3ELi4ELi3EEENS4_18smem_ptr_flag_bitsILi32EEENSS_INS5_IJNSA_ILi8EEENSA_ILi32EEEEEENS5_IJS18_SB_EEEEEEEvNS4_8identityES11_S1C_vS1D_EENS_8epilogue10collective6detail29Sm90TmaWarpSpecializedAdapterINS1G_15DefaultEpilogueIfSJ_SJ_NS1F_6thread17LinearCombinationIfLi1EffLNS1K_9ScaleType4KindE0ELNS_15FloatRoundStyleE2EfEENS1_15EpilogueDefaultEEEEEvvEEEEvNT_6ParamsE --------------------------
	.section	.text._ZN7cutlass13device_kernelINS_4gemm6kernel13GemmUniversalIN4cute5tupleIJiiiiEEENS1_10collective13CollectiveMmaINS1_34MainloopSm90TmaGmmaWarpSpecializedILi7ENS5_IJNS4_1CILi1EEESB_SB_EEENS1_35KernelTmaWarpSpecializedCooperativeEEENS5_IJNSA_ILi256EEENSA_ILi128EEENSA_ILi64EEEEEEfNS5_IJlSB_lEEEfSJ_NS4_8TiledMMAINS4_8MMA_AtomIJNS4_4SM904GMMA30MMA_64x128x8_F32TF32TF32_SS_TNILNSN_7ScaleInE1ELSP_1EEEEEENS4_6LayoutINS5_IJNSA_ILi2EEESB_SB_EEENS5_IJSB_NSA_ILi0EEESV_EEEEENS5_IJNS4_10UnderscoreESY_SY_EEEEENS4_13SM90_TMA_LOADENS4_14ComposedLayoutINS4_7SwizzleILi3ELi4ELi3EEENS4_18smem_ptr_flag_bitsILi32EEENSS_INS5_IJNSA_ILi8EEENSA_ILi32EEEEEENS5_IJS18_SB_EEEEEEEvNS4_8identityES11_S1C_vS1D_EENS_8epilogue10collective6detail29Sm90TmaWarpSpecializedAdapterINS1G_15DefaultEpilogueIfSJ_SJ_NS1F_6thread17LinearCombinationIfLi1EffLNS1K_9ScaleType4KindE0ELNS_15FloatRoundStyleE2EfEENS1_15EpilogueDefaultEEEEEvvEEEEvNT_6ParamsE,"ax",@progbits
	.align	128
.text._ZN7cutlass13device_kernelINS_4gemm6kernel13GemmUniversalIN4cute5tupleIJiiiiEEENS1_10collective13CollectiveMmaINS1_34MainloopSm90TmaGmmaWarpSpecializedILi7ENS5_IJNS4_1CILi1EEESB_SB_EEENS1_35KernelTmaWarpSpecializedCooperativeEEENS5_IJNSA_ILi256EEENSA_ILi128EEENSA_ILi64EEEEEEfNS5_IJlSB_lEEEfSJ_NS4_8TiledMMAINS4_8MMA_AtomIJNS4_4SM904GMMA30MMA_64x128x8_F32TF32TF32_SS_TNILNSN_7ScaleInE1ELSP_1EEEEEENS4_6LayoutINS5_IJNSA_ILi2EEESB_SB_EEENS5_IJSB_NSA_ILi0EEESV_EEEEENS5_IJNS4_10UnderscoreESY_SY_EEEEENS4_13SM90_TMA_LOADENS4_14ComposedLayoutINS4_7SwizzleILi3ELi4ELi3EEENS4_18smem_ptr_flag_bitsILi32EEENSS_INS5_IJNSA_ILi8EEENSA_ILi32EEEEEENS5_IJS18_SB_EEEEEEEvNS4_8identityES11_S1C_vS1D_EENS_8epilogue10collective6detail29Sm90TmaWarpSpecializedAdapterINS1G_15DefaultEpilogueIfSJ_SJ_NS1F_6thread17LinearCombinationIfLi1EffLNS1K_9ScaleType4KindE0ELNS_15FloatRoundStyleE2EfEENS1_15EpilogueDefaultEEEEEvvEEEEvNT_6ParamsE:
        .type           _ZN7cutlass13device_kernelINS_4gemm6kernel13GemmUniversalIN4cute5tupleIJiiiiEEENS1_10collective13CollectiveMmaINS1_34MainloopSm90TmaGmmaWarpSpecializedILi7ENS5_IJNS4_1CILi1EEESB_SB_EEENS1_35KernelTmaWarpSpecializedCooperativeEEENS5_IJNSA_ILi256EEENSA_ILi128EEENSA_ILi64EEEEEEfNS5_IJlSB_lEEEfSJ_NS4_8TiledMMAINS4_8MMA_AtomIJNS4_4SM904GMMA30MMA_64x128x8_F32TF32TF32_SS_TNILNSN_7ScaleInE1ELSP_1EEEEEENS4_6LayoutINS5_IJNSA_ILi2EEESB_SB_EEENS5_IJSB_NSA_ILi0EEESV_EEEEENS5_IJNS4_10UnderscoreESY_SY_EEEEENS4_13SM90_TMA_LOADENS4_14ComposedLayoutINS4_7SwizzleILi3ELi4ELi3EEENS4_18smem_ptr_flag_bitsILi32EEENSS_INS5_IJNSA_ILi8EEENSA_ILi32EEEEEENS5_IJS18_SB_EEEEEEEvNS4_8identityES11_S1C_vS1D_EENS_8epilogue10collective6detail29Sm90TmaWarpSpecializedAdapterINS1G_15DefaultEpilogueIfSJ_SJ_NS1F_6thread17LinearCombinationIfLi1EffLNS1K_9ScaleType4KindE0ELNS_15FloatRoundStyleE2EfEENS1_15EpilogueDefaultEEEEEvvEEEEvNT_6ParamsE,@function
        .size           _ZN7cutlass13device_kernelINS_4gemm6kernel13GemmUniversalIN4cute5tupleIJiiiiEEENS1_10collective13CollectiveMmaINS1_34MainloopSm90TmaGmmaWarpSpecializedILi7ENS5_IJNS4_1CILi1EEESB_SB_EEENS1_35KernelTmaWarpSpecializedCooperativeEEENS5_IJNSA_ILi256EEENSA_ILi128EEENSA_ILi64EEEEEEfNS5_IJlSB_lEEEfSJ_NS4_8TiledMMAINS4_8MMA_AtomIJNS4_4SM904GMMA30MMA_64x128x8_F32TF32TF32_SS_TNILNSN_7ScaleInE1ELSP_1EEEEEENS4_6LayoutINS5_IJNSA_ILi2EEESB_SB_EEENS5_IJSB_NSA_ILi0EEESV_EEEEENS5_IJNS4_10UnderscoreESY_SY_EEEEENS4_13SM90_TMA_LOADENS4_14ComposedLayoutINS4_7SwizzleILi3ELi4ELi3EEENS4_18smem_ptr_flag_bitsILi32EEENSS_INS5_IJNSA_ILi8EEENSA_ILi32EEEEEENS5_IJS18_SB_EEEEEEEvNS4_8identityES11_S1C_vS1D_EENS_8epilogue10collective6detail29Sm90TmaWarpSpecializedAdapterINS1G_15DefaultEpilogueIfSJ_SJ_NS1F_6thread17LinearCombinationIfLi1EffLNS1K_9ScaleType4KindE0ELNS_15FloatRoundStyleE2EfEENS1_15EpilogueDefaultEEEEEvvEEEEvNT_6ParamsE,(.L_x_326 - _ZN7cutlass13device_kernelINS_4gemm6kernel13GemmUniversalIN4cute5tupleIJiiiiEEENS1_10collective13CollectiveMmaINS1_34MainloopSm90TmaGmmaWarpSpecializedILi7ENS5_IJNS4_1CILi1EEESB_SB_EEENS1_35KernelTmaWarpSpecializedCooperativeEEENS5_IJNSA_ILi256EEENSA_ILi128EEENSA_ILi64EEEEEEfNS5_IJlSB_lEEEfSJ_NS4_8TiledMMAINS4_8MMA_AtomIJNS4_4SM904GMMA30MMA_64x128x8_F32TF32TF32_SS_TNILNSN_7ScaleInE1ELSP_1EEEEEENS4_6LayoutINS5_IJNSA_ILi2EEESB_SB_EEENS5_IJSB_NSA_ILi0EEESV_EEEEENS5_IJNS4_10UnderscoreESY_SY_EEEEENS4_13SM90_TMA_LOADENS4_14ComposedLayoutINS4_7SwizzleILi3ELi4ELi3EEENS4_18smem_ptr_flag_bitsILi32EEENSS_INS5_IJNSA_ILi8EEENSA_ILi32EEEEEENS5_IJS18_SB_EEEEEEEvNS4_8identityES11_S1C_vS1D_EENS_8epilogue10collective6detail29Sm90TmaWarpSpecializedAdapterINS1G_15DefaultEpilogueIfSJ_SJ_NS1F_6thread17LinearCombinationIfLi1EffLNS1K_9ScaleType4KindE0ELNS_15FloatRoundStyleE2EfEENS1_15EpilogueDefaultEEEEEvvEEEEvNT_6ParamsE)
        .other          _ZN7cutlass13device_kernelINS_4gemm6kernel13GemmUniversalIN4cute5tupleIJiiiiEEENS1_10collective13CollectiveMmaINS1_34MainloopSm90TmaGmmaWarpSpecializedILi7ENS5_IJNS4_1CILi1EEESB_SB_EEENS1_35KernelTmaWarpSpecializedCooperativeEEENS5_IJNSA_ILi256EEENSA_ILi128EEENSA_ILi64EEEEEEfNS5_IJlSB_lEEEfSJ_NS4_8TiledMMAINS4_8MMA_AtomIJNS4_4SM904GMMA30MMA_64x128x8_F32TF32TF32_SS_TNILNSN_7ScaleInE1ELSP_1EEEEEENS4_6LayoutINS5_IJNSA_ILi2EEESB_SB_EEENS5_IJSB_NSA_ILi0EEESV_EEEEENS5_IJNS4_10UnderscoreESY_SY_EEEEENS4_13SM90_TMA_LOADENS4_14ComposedLayoutINS4_7SwizzleILi3ELi4ELi3EEENS4_18smem_ptr_flag_bitsILi32EEENSS_INS5_IJNSA_ILi8EEENSA_ILi32EEEEEENS5_IJS18_SB_EEEEEEEvNS4_8identityES11_S1C_vS1D_EENS_8epilogue10collective6detail29Sm90TmaWarpSpecializedAdapterINS1G_15DefaultEpilogueIfSJ_SJ_NS1F_6thread17LinearCombinationIfLi1EffLNS1K_9ScaleType4KindE0ELNS_15FloatRoundStyleE2EfEENS1_15EpilogueDefaultEEEEEvvEEEEvNT_6ParamsE,@"STO_CUDA_ENTRY STV_DEFAULT"
_ZN7cutlass13device_kernelINS_4gemm6kernel13GemmUniversalIN4cute5tupleIJiiiiEEENS1_10collective13CollectiveMmaINS1_34MainloopSm90TmaGmmaWarpSpecializedILi7ENS5_IJNS4_1CILi1EEESB_SB_EEENS1_35KernelTmaWarpSpecializedCooperativeEEENS5_IJNSA_ILi256EEENSA_ILi128EEENSA_ILi64EEEEEEfNS5_IJlSB_lEEEfSJ_NS4_8TiledMMAINS4_8MMA_AtomIJNS4_4SM904GMMA30MMA_64x128x8_F32TF32TF32_SS_TNILNSN_7ScaleInE1ELSP_1EEEEEENS4_6LayoutINS5_IJNSA_ILi2EEESB_SB_EEENS5_IJSB_NSA_ILi0EEESV_EEEEENS5_IJNS4_10UnderscoreESY_SY_EEEEENS4_13SM90_TMA_LOADENS4_14ComposedLayoutINS4_7SwizzleILi3ELi4ELi3EEENS4_18smem_ptr_flag_bitsILi32EEENSS_INS5_IJNSA_ILi8EEENSA_ILi32EEEEEENS5_IJS18_SB_EEEEEEEvNS4_8identityES11_S1C_vS1D_EENS_8epilogue10collective6detail29Sm90TmaWarpSpecializedAdapterINS1G_15DefaultEpilogueIfSJ_SJ_NS1F_6thread17LinearCombinationIfLi1EffLNS1K_9ScaleType4KindE0ELNS_15FloatRoundStyleE2EfEENS1_15EpilogueDefaultEEEEEvvEEEEvNT_6ParamsE:
[----:B------:R-:W0:Y:S01]  /*0000*/  LDC R1, c[0x0][0x28] ;  /* 0x00000a00ff017b82 */ /* 0x000e220000000800 */
[----:B------:R-:W1:Y:S01]  /*0010*/  S2R R18, SR_TID.X ;  /* 0x0000000000127919 */ /* 0x000e620000002100 */
[----:B------:R-:W-:Y:S01]  /*0020*/  ELECT P0, URZ, PT ;  /* 0x00000000003f782f */ /* 0x000fe20003800000 */
[----:B------:R-:W-:Y:S01]  /*0030*/  BSSY B0, `(.L_x_0) ;  /* 0x000000f000007945 */ /* 0x000fe20003800000 */
[--C-:B-1----:R-:W-:Y:S02]  /*0040*/  SHF.R.U32.HI R0, RZ, 0x5, R18.reuse ;  /* 0x00000005ff007819 */ /* 0x102fe40000011612 */
[----:B------:R-:W-:-:S03]  /*0050*/  SHF.R.U32.HI R22, RZ, 0x7, R18 ;  /* 0x00000007ff167819 */ /* 0x000fc60000011612 */
[----:B------:R-:W1:Y:S04]  /*0060*/  SHFL.IDX PT, R5, R0, RZ, 0x1f ;  /* 0x00001fff00057589 */ /* 0x000e6800000e0000 */
[----:B------:R2:W3:Y:S01]  /*0070*/  SHFL.IDX PT, R8, R22, RZ, 0x1f ;  /* 0x00001fff16087589 */ /* 0x0004e200000e0000 */
[----:B-1----:R-:W-:-:S13]  /*0080*/  ISETP.NE.OR P0, PT, R5, RZ, !P0 ;  /* 0x000000ff0500720c */ /* 0x002fda0004705670 */
[----:B0-23--:R-:W-:Y:S05]  /*0090*/  @P0 BRA `(.L_x_1) ;  /* 0x0000000000200947 */ /* 0x00dfea0003800000 */
[----:B------:R-:W-:Y:S02]  /*00a0*/  ULDC.64 UR4, c[0x0][0x198] ;  /* 0x0000660000047ab9 */ /* 0x000fe40000000a00 */
[----:B------:R-:W-:Y:S02]  /*00b0*/  UIADD3 UR6, UP0, UR4, 0xf0, URZ ;  /* 0x000000f004067890 */ /* 0x000fe4000ff1e03f */
[----:B------:R-:W-:Y:S02]  /*00c0*/  UIADD3 UR4, UP1, UR4, 0x1f0, URZ ;  /* 0x000001f004047890 */ /* 0x000fe4000ff3e03f */
[----:B------:R-:W-:Y:S02]  /*00d0*/  UIADD3.X UR7, URZ, UR5, URZ, UP0, !UPT ;  /* 0x000000053f077290 */ /* 0x000fe400087fe43f */
[----:B------:R-:W-:-:S07]  /*00e0*/  UIADD3.X UR5, URZ, UR5, URZ, UP1, !UPT ;  /* 0x000000053f057290 */ /* 0x000fce0008ffe43f */
[----:B------:R0:W-:Y:S02]  /*00f0*/  UTMACCTL.PF [UR6] ;  /* 0x00000000060079b9 */ /* 0x0001e40008040000 */
[----:B------:R0:W-:Y:S02]  /*0100*/  UTMACCTL.PF [UR4] ;  /* 0x00000000040079b9 */ /* 0x0001e40008040000 */
[----:B0-----:R-:W-:Y:S01]  /*0110*/  NOP ;  /* 0x0000000000007918 */ /* 0x001fe20000000000 */
.L_x_1:
[----:B------:R-:W-:Y:S05]  /*0120*/  BSYNC B0 ;  /* 0x0000000000007941 */ /* 0x000fea0003800000 */
.L_x_0:
[----:B------:R-:W0:Y:S02]  /*0130*/  SHFL.IDX PT, R2, R0, RZ, 0x1f ;  /* 0x00001fff00027589 */ /* 0x000e2400000e0000 */
[----:B0-----:R-:W-:-:S13]  /*0140*/  ISETP.NE.AND P0, PT, R2, RZ, PT ;  /* 0x000000ff0200720c */ /* 0x001fda0003f05270 */
[----:B------:R-:W-:Y:S05]  /*0150*/  @P0 BRA `(.L_x_2) ;  /* 0x0000000000700947 */ /* 0x000fea0003800000 */
[----:B------:R-:W0:Y:S01]  /*0160*/  S2UR UR8, SR_CgaCtaId ;  /* 0x00000000000879c3 */ /* 0x000e220000008800 */
[----:B------:R-:W-:Y:S01]  /*0170*/  UMOV UR4, 0x400 ;  /* 0x0000040000047882 */ /* 0x000fe20000000000 */
[----:B------:R-:W-:Y:S01]  /*0180*/  UMOV UR5, 0x1 ;  /* 0x0000000100057882 */ /* 0x000fe20000000000 */
[----:B------:R-:W-:Y:S01]  /*0190*/  UMOV UR6, 0x100 ;  /* 0x0000010000067882 */ /* 0x000fe20000000000 */
[----:B------:R-:W-:Y:S01]  /*01a0*/  ELECT P0, URZ, PT ;  /* 0x00000000003f782f */ /* 0x000fe20003800000 */
[----:B------:R-:W-:-:S04]  /*01b0*/  UIADD3 UR6, -UR6, 0x100000, URZ ;  /* 0x0010000006067890 */ /* 0x000fc8000fffe13f */
[----:B------:R-:W-:Y:S02]  /*01c0*/  USHF.L.U32 UR7, UR6, 0xb, URZ ;  /* 0x0000000b06077899 */ /* 0x000fe4000800063f */
[----:B------:R-:W-:Y:S02]  /*01d0*/  USHF.L.U32 UR6, UR6, 0x1, URZ ;  /* 0x0000000106067899 */ /* 0x000fe4000800063f */
[----:B0-----:R-:W-:Y:S02]  /*01e0*/  ULEA UR8, UR8, UR4, 0x18 ;  /* 0x0000000408087291 */ /* 0x001fe4000f8ec03f */
[----:B------:R-:W-:-:S04]  /*01f0*/  UIADD3 UR4, -UR5, 0x100000, URZ ;  /* 0x0010000005047890 */ /* 0x000fc8000fffe13f */
[----:B------:R-:W-:Y:S02]  /*0200*/  USHF.L.U32 UR5, UR4, 0xb, URZ ;  /* 0x0000000b04057899 */ /* 0x000fe4000800063f */
[----:B------:R-:W-:Y:S01]  /*0210*/  USHF.L.U32 UR4, UR4, 0x1, URZ ;  /* 0x0000000104047899 */ /* 0x000fe2000800063f */
[----:B------:R-:W0:Y:S11]  /*0220*/  FENCE.VIEW.ASYNC.S ;  /* 0x00000000000073c6 */ /* 0x000e360000000000 */
[----:B0-----:R0:W1:Y:S01]  /*0230*/  SYNCS.EXCH.64 URZ, [UR8], UR4 ;  /* 0x00000004083f75b2 */ /* 0x0010620008000100 */
[----:B------:R0:W2:Y:S01]  /*0240*/  SYNCS.EXCH.64 URZ, [UR8+0x38], UR6 ;  /* 0x00003806083f75b2 */ /* 0x0000a20008000100 */
[----:B------:R0:W3:Y:S01]  /*0250*/  SYNCS.EXCH.64 URZ, [UR8+0x8], UR4 ;  /* 0x00000804083f75b2 */ /* 0x0000e20008000100 */
[----:B------:R0:W4:Y:S01]  /*0260*/  SYNCS.EXCH.64 URZ, [UR8+0x40], UR6 ;  /* 0x00004006083f75b2 */ /* 0x0001220008000100 */
[----:B------:R0:W0:Y:S01]  /*0270*/  SYNCS.EXCH.64 URZ, [UR8+0x10], UR4 ;  /* 0x00001004083f75b2 */ /* 0x0000220008000100 */
        /* <DEDUP_REMOVED lines=9> */
[----:B------:R-:W-:Y:S01]  /*0310*/  NOP ;  /* 0x0000000000007918 */ /* 0x000fe20000000000 */
.L_x_2:
[----:B------:R-:W5:Y:S01]  /*0320*/  SHFL.IDX PT, R0, R0, RZ, 0x1f ;  /* 0x00001fff00007589 */ /* 0x000f6200000e0000 */
[----:B------:R-:W1:Y:S01]  /*0330*/  LDC R2, c[0x0][0x65c] ;  /* 0x00019700ff027b82 */ /* 0x000e620000000800 */
[----:B------:R-:W-:Y:S02]  /*0340*/  ELECT P0, URZ, PT ;  /* 0x00000000003f782f */ /* 0x000fe40003800000 */
[----:B------:R-:W-:Y:S01]  /*0350*/  SHF.R.S32.HI R6, RZ, 0x1f, R5 ;  /* 0x0000001fff067819 */ /* 0x000fe20000011405 */
[----:B------:R-:W2:Y:S01]  /*0360*/  S2R R3, SR_CTAID.Y ;  /* 0x0000000000037919 */ /* 0x000ea20000002600 */
[----:B0-----:R-:W-:Y:S01]  /*0370*/  UMOV UR4, 0x20 ;  /* 0x0000002000047882 */ /* 0x001fe20000000000 */
[----:B------:R-:W-:Y:S01]  /*0380*/  ISETP.NE.AND P2, PT, R8, RZ, PT ;  /* 0x000000ff0800720c */ /* 0x000fe20003f45270 */
[----:B------:R-:W-:Y:S01]  /*0390*/  NOP ;  /* 0x0000000000007918 */ /* 0x000fe20000000000 */
[----:B------:R-:W0:Y:S01]  /*03a0*/  S2R R4, SR_CTAID.X ;  /* 0x0000000000047919 */ /* 0x000e220000002500 */
[----:B------:R-:W-:Y:S01]  /*03b0*/  LEA.HI R6, R6, R5, RZ, 0x2 ;  /* 0x0000000506067211 */ /* 0x000fe200078f10ff */
[----:B------:R-:W-:Y:S01]  /*03c0*/  NOP ;  /* 0x0000000000007918 */ /* 0x000fe20000000000 */
[----:B-----5:R-:W-:-:S02]  /*03d0*/  ISETP.NE.OR P0, PT, R0, RZ, !P0 ;  /* 0x000000ff0000720c */ /* 0x020fc40004705670 */
[----:B-1----:R-:W-:-:S04]  /*03e0*/  ISETP.NE.AND P3, PT, R2, 0x1, PT ;  /* 0x000000010200780c */ /* 0x002fc80003f65270 */
[----:B------:R-:W-:Y:S02]  /*03f0*/  P2R R0, PR, RZ, 0x8 ;  /* 0x00000008ff007803 */ /* 0x000fe40000000000 */
[----:B------:R-:W-:-:S05]  /*0400*/  LOP3.LUT R0, R6, 0xfffffffc, RZ, 0xc0, !PT ;  /* 0xfffffffc06007812 */ /* 0x000fca00078ec0ff */
[----:B------:R-:W-:Y:S01]  /*0410*/  VOTEU.ALL UP0, P0 ;  /* 0x00000000003f7886 */ /* 0x000fe20000000000 */
[----:B------:R-:W-:Y:S01]  /*0420*/  IMAD.IADD R0, R5, 0x1, -R0 ;  /* 0x0000000105007824 */ /* 0x000fe200078e0a00 */
[----:B------:R-:W0:Y:S01]  /*0430*/  @P3 LDC R17, c[0x0][0x10] ;  /* 0x00000400ff113b82 */ /* 0x000e220000000800 */
[----:B------:R-:W-:Y:S01]  /*0440*/  VOTEU.ALL UP1, P0 ;  /* 0x00000000003f7886 */ /* 0x000fe20000020000 */
[----:B------:R-:W-:Y:S01]  /*0450*/  @P3 MOV R7, RZ ;  /* 0x000000ff00073202 */ /* 0x000fe20000000f00 */
[----:B------:R-:W-:Y:S01]  /*0460*/  @!UP0 UMOV UR6, 0x400 ;  /* 0x0000040000068882 */ /* 0x000fe20000000000 */
[----:B------:R-:W-:-:S04]  /*0470*/  @!UP0 UIADD3 UR4, -UR4, 0x100000, URZ ;  /* 0x0010000004048890 */ /* 0x000fc8000fffe13f */
[----:B------:R-:W-:Y:S02]  /*0480*/  @!UP0 USHF.L.U32 UR5, UR4, 0xb, URZ ;  /* 0x0000000b04058899 */ /* 0x000fe4000800063f */
[----:B------:R-:W-:Y:S01]  /*0490*/  @!UP0 USHF.L.U32 UR4, UR4, 0x1, URZ ;  /* 0x0000000104048899 */ /* 0x000fe2000800063f */
[----:B--2---:R-:W-:Y:S01]  /*04a0*/  @P3 IMAD.MOV.U32 R6, RZ, RZ, R3 ;  /* 0x000000ffff063224 */ /* 0x004fe200078e0003 */
[----:B------:R-:W-:Y:S01]  /*04b0*/  @P3 MOV R11, RZ ;  /* 0x000000ff000b3202 */ /* 0x000fe20000000f00 */
[----:B------:R-:W-:Y:S01]  /*04c0*/  IMAD.MOV.U32 R5, RZ, RZ, RZ ;  /* 0x000000ffff057224 */ /* 0x000fe200078e00ff */
[----:B------:R-:W1:Y:S08]  /*04d0*/  @!UP0 S2UR UR7, SR_CgaCtaId ;  /* 0x00000000000789c3 */ /* 0x000e700000008800 */
[----:B------:R-:W2:Y:S01]  /*04e0*/  @!P3 LDC R9, c[0x0][0xc] ;  /* 0x00000300ff09bb82 */ /* 0x000ea20000000800 */
[----:B0-----:R-:W-:-:S04]  /*04f0*/  @P3 IMAD.WIDE.U32 R16, R4, R17, R6 ;  /* 0x0000001104103225 */ /* 0x001fc800078e0006 */
[----:B------:R-:W-:Y:S01]  /*0500*/  @P3 IMAD.IADD R17, R17, 0x1, R11 ;  /* 0x0000000111113824 */ /* 0x000fe200078e020b */
[----:B-1----:R-:W-:Y:S01]  /*0510*/  @!UP0 ULEA UR6, UR7, UR6, 0x18 ;  /* 0x0000000607068291 */ /* 0x002fe2000f8ec03f */
[----:B------:R-:W-:Y:S01]  /*0520*/  VOTEU.ALL UP0, P0 ;  /* 0x00000000003f7886 */ /* 0x000fe20000000000 */
[----:B------:R-:W-:-:S04]  /*0530*/  ISETP.NE.AND P0, PT, R0, 0x3, PT ;  /* 0x000000030000780c */ /* 0x000fc80003f05270 */
[----:B------:R-:W-:Y:S01]  /*0540*/  ISETP.EQ.OR P0, PT, R0, RZ, !P0 ;  /* 0x000000ff0000720c */ /* 0x000fe20004702670 */
[----:B--2---:R-:W-:-:S03]  /*0550*/  @!P3 IMAD.WIDE.U32 R6, R9, R3, R4 ;  /* 0x000000030906b225 */ /* 0x004fc600078e0004 */
[C---:B------:R-:W-:Y:S01]  /*0560*/  ISETP.EQ.AND P0, PT, R8.reuse, RZ, P0 ;  /* 0x000000ff0800720c */ /* 0x040fe20000702270 */
[----:B------:R-:W-:Y:S01]  /*0570*/  VIADD R8, R8, 0xffffffff ;  /* 0xffffffff08087836 */ /* 0x000fe20000000000 */
[----:B------:R-:W0:Y:S02]  /*0580*/  FENCE.VIEW.ASYNC.S ;  /* 0x00000000000073c6 */ /* 0x000e240000000000 */
[----:B0-----:R0:W3:Y:S01]  /*0590*/  @!UP0 SYNCS.EXCH.64 URZ, [UR6+0x80], UR4 ;  /* 0x00008004063f85b2 */ /* 0x0010e20008000100 */
[----:B------:R-:W-:Y:S01]  /*05a0*/  @!P3 IMAD.MOV.U32 R16, RZ, RZ, R6 ;  /* 0x000000ffff10b224 */ /* 0x000fe200078e0006 */
[----:B------:R-:W-:Y:S02]  /*05b0*/  SEL R19, RZ, 0x1, !P0 ;  /* 0x00000001ff137807 */ /* 0x000fe40004000000 */
[----:B------:R-:W-:Y:S02]  /*05c0*/  ISETP.GE.U32.AND P1, PT, R8, 0x2, PT ;  /* 0x000000020800780c */ /* 0x000fe40003f26070 */
[----:B------:R-:W-:-:S02]  /*05d0*/  @!P3 MOV R17, R7 ;  /* 0x000000070011b202 */ /* 0x000fc40000000f00 */
[----:B------:R-:W-:Y:S01]  /*05e0*/  SEL R19, R19, 0x2, P1 ;  /* 0x0000000213137807 */ /* 0x000fe20000800000 */
[----:B------:R0:W3:Y:S01]  /*05f0*/  @!UP1 SYNCS.EXCH.64 URZ, [UR6+0x88], UR4 ;  /* 0x00008804063f95b2 */ /* 0x0000e20008000100 */
[----:B------:R-:W-:Y:S01]  /*0600*/  NOP ;  /* 0x0000000000007918 */ /* 0x000fe20000000000 */
[----:B---34-:R-:W-:Y:S06]  /*0610*/  BAR.SYNC.DEFER_BLOCKING 0x0 ;  /* 0x0000000000007b1d */ /* 0x018fec0000010000 */
[----:B------:R-:W-:Y:S05]  /*0620*/  @!P2 BRA `(.L_x_3) ;  /* 0x0000008c0030a947 */ /* 0x000fea0003800000 */
[----:B------:R-:W-:-:S13]  /*0630*/  ISETP.GT.U32.AND P0, PT, R8, 0x1, PT ;  /* 0x000000010800780c */ /* 0x000fda0003f04070 */
[----:B0-----:R-:W-:Y:S05]  /*0640*/  @P0 EXIT ;  /* 0x000000000000094d */ /* 0x001fea0003800000 */
[----:B------:R-:W-:Y:S01]  /*0650*/  ULDC.64 UR4, c[0x0][0x650] ;  /* 0x0001940000047ab9 */ /* 0x000fe20000000a00 */
[----:B------:R-:W-:Y:S01]  /*0660*/  PRMT R0, RZ, 0x7610, R0 ;  /* 0x00007610ff007816 */ /* 0x000fe20000000000 */
[----:B------:R-:W-:Y:S01]  /*0670*/  IMAD.MOV.U32 R152, RZ, RZ, -0x1 ;  /* 0xffffffffff987424 */ /* 0x000fe200078e00ff */
[----:B------:R-:W-:Y:S01]  /*0680*/  ISETP.GE.U32.AND P0, PT, R16, UR4, PT ;  /* 0x0000000410007c0c */ /* 0x000fe2000bf06070 */
[----:B------:R-:W-:Y:S01]  /*0690*/  IMAD.MOV.U32 R153, RZ, RZ, -0x1 ;  /* 0xffffffffff997424 */ /* 0x000fe200078e00ff */
[----:B------:R-:W-:Y:S02]  /*06a0*/  MOV R23, 0xffffffff ;  /* 0xffffffff00177802 */ /* 0x000fe40000000f00 */
[----:B------:R-:W-:-:S13]  /*06b0*/  ISETP.GE.U32.AND.EX P0, PT, R17, UR5, PT, P0 ;  /* 0x0000000511007c0c */ /* 0x000fda000bf06100 */
[----:B------:R-:W-:Y:S05]  /*06c0*/  @P0 BRA `(.L_x_4) ;  /* 0x0000000400540947 */ /* 0x000fea0003800000 */
[----:B------:R-:W0:Y:S01]  /*06d0*/  LDC.64 R14, c[0x0][0x628] ;  /* 0x00018a00ff0e7b82 */ /* 0x000e220000000a00 */
[----:B------:R-:W-:Y:S02]  /*06e0*/  IMAD.MOV.U32 R6, RZ, RZ, R16 ;  /* 0x000000ffff067224 */ /* 0x000fe400078e0010 */
[----:B------:R-:W-:-:S05]  /*06f0*/  IMAD.MOV.U32 R7, RZ, RZ, R17 ;  /* 0x000000ffff077224 */ /* 0x000fca00078e0011 */
[----:B------:R-:W1:Y:S08]  /*0700*/  LDC R0, c[0x0][0x630] ;  /* 0x00018c00ff007b82 */ /* 0x000e700000000800 */
[----:B------:R-:W2:Y:S01]  /*0710*/  LDC.64 R20, c[0x0][0x620] ;  /* 0x00018800ff147b82 */ /* 0x000ea20000000a00 */
[----:B0-----:R-:W-:-:S04]  /*0720*/  ISETP.NE.U32.AND P0, PT, R14, RZ, PT ;  /* 0x000000ff0e00720c */ /* 0x001fc80003f05070 */
[----:B------:R-:W-:-:S13]  /*0730*/  ISETP.NE.AND.EX P0, PT, R15, RZ, PT, P0 ;  /* 0x000000ff0f00720c */ /* 0x000fda0003f05300 */
[----:B-12---:R-:W-:Y:S05]  /*0740*/  @!P0 BRA `(.L_x_5) ;  /* 0x0000000000288947 */ /* 0x006fea0003800000 */
[----:B------:R-:W0:Y:S02]  /*0750*/  LDC R11, c[0x0][0x634] ;  /* 0x00018d00ff0b7b82 */ /* 0x000e240000000800 */
[----:B0-----:R-:W-:-:S04]  /*0760*/  IADD3 R11, P0, R16, R11, RZ ;  /* 0x0000000b100b7210 */ /* 0x001fc80007f1e0ff */
[----:B------:R-:W-:-:S05]  /*0770*/  IADD3.X R13, RZ, R17, RZ, P0, !PT ;  /* 0x00000011ff0d7210 */ /* 0x000fca00007fe4ff */
[----:B------:R-:W-:-:S04]  /*0780*/  IMAD.WIDE.U32 R6, R13, R14, RZ ;  /* 0x0000000e0d067225 */ /* 0x000fc800078e00ff */
[----:B------:R-:W-:-:S04]  /*0790*/  IMAD.WIDE.U32 R8, P0, R11, R15, R6 ;  /* 0x0000000f0b087225 */ /* 0x000fc80007800006 */
[----:B------:R-:W-:-:S04]  /*07a0*/  IMAD.WIDE.U32 R6, R11, R14, RZ ;  /* 0x0000000e0b067225 */ /* 0x000fc800078e00ff */
[----:B------:R-:W-:Y:S01]  /*07b0*/  IMAD.X R11, RZ, RZ, RZ, P0 ;  /* 0x000000ffff0b7224 */ /* 0x000fe200000e06ff */
[----:B------:R-:W-:Y:S01]  /*07c0*/  IADD3 RZ, P0, R7, R8, RZ ;  /* 0x0000000807ff7210 */ /* 0x000fe20007f1e0ff */
[----:B------:R-:W-:-:S04]  /*07d0*/  IMAD.MOV.U32 R10, RZ, RZ, R9 ;  /* 0x000000ffff0a7224 */ /* 0x000fc800078e0009 */
[----:B------:R-:W-:-:S08]  /*07e0*/  IMAD.WIDE.U32.X R6, R13, R15, R10, P0 ;  /* 0x0000000f0d067225 */ /* 0x000fd000000e040a */
.L_x_5:
[-CC-:B------:R-:W-:Y:S01]  /*07f0*/  SHF.R.U64 R23, R6, R0.reuse, R7.reuse ;  /* 0x0000000006177219 */ /* 0x180fe20000001207 */
[----:B------:R-:W0:Y:S01]  /*0800*/  LDC R10, c[0x0][0x618] ;  /* 0x00018600ff0a7b82 */ /* 0x000e220000000800 */
[----:B------:R-:W-:Y:S01]  /*0810*/  SHF.R.U32.HI R5, RZ, R0, R7 ;  /* 0x00000000ff057219 */ /* 0x000fe20000011607 */
[----:B------:R-:W-:Y:S01]  /*0820*/  ULDC UR4, c[0x0][0x150] ;  /* 0x0000540000047ab9 */ /* 0x000fe20000000800 */
[----:B------:R-:W-:Y:S02]  /*0830*/  IADD3 R9, P0, RZ, -R23, RZ ;  /* 0x80000017ff097210 */ /* 0x000fe40007f1e0ff */
[----:B------:R-:W-:Y:S02]  /*0840*/  I2FP.F32.U32 R0, R4 ;  /* 0x0000000400007245 */ /* 0x000fe40000201000 */
[----:B------:R-:W-:Y:S01]  /*0850*/  IADD3.X R11, RZ, ~R5, RZ, P0, !PT ;  /* 0x80000005ff0b7210 */ /* 0x000fe200007fe4ff */
[----:B------:R-:W1:Y:S01]  /*0860*/  LDC.64 R28, c[0x0][0x640] ;  /* 0x00019000ff1c7b82 */ /* 0x000e620000000a00 */
[----:B------:R-:W-:-:S04]  /*0870*/  IMAD.WIDE.U32 R6, R9, R20, R16 ;  /* 0x0000001409067225 */ /* 0x000fc800078e0010 */
[----:B------:R-:W-:Y:S01]  /*0880*/  FMUL R0, R0, UR4 ;  /* 0x0000000400007c20 */ /* 0x000fe20008400000 */
[----:B------:R-:W-:Y:S01]  /*0890*/  ULDC UR4, c[0x0][0x154] ;  /* 0x0000550000047ab9 */ /* 0x000fe20000000800 */
[----:B------:R-:W-:Y:S01]  /*08a0*/  IMAD R8, R11, R20, RZ ;  /* 0x000000140b087224 */ /* 0x000fe200078e02ff */
[----:B------:R-:W2:Y:S03]  /*08b0*/  LDC R5, c[0x0][0x144] ;  /* 0x00005100ff057b82 */ /* 0x000ea60000000800 */
[----:B------:R-:W3:Y:S01]  /*08c0*/  F2I.U32.TRUNC.NTZ R0, R0 ;  /* 0x0000000000007305 */ /* 0x000ee2000020f000 */
[----:B------:R-:W-:-:S04]  /*08d0*/  IMAD R9, R9, R21, R8 ;  /* 0x0000001509097224 */ /* 0x000fc800078e0208 */
[----:B------:R-:W-:Y:S01]  /*08e0*/  IMAD.IADD R7, R7, 0x1, R9 ;  /* 0x0000000107077824 */ /* 0x000fe200078e0209 */
[----:B------:R-:W-:Y:S01]  /*08f0*/  MOV R9, 0xffffffff ;  /* 0xffffffff00097802 */ /* 0x000fe20000000f00 */
[----:B------:R-:W4:Y:S03]  /*0900*/  LDC R12, c[0x0][0x608] ;  /* 0x00018200ff0c7b82 */ /* 0x000f260000000800 */
[-CC-:B0-----:R-:W-:Y:S02]  /*0910*/  SHF.R.U64 R20, R6, R10.reuse, R7.reuse ;  /* 0x0000000a06147219 */ /* 0x181fe40000001207 */
[----:B------:R-:W-:Y:S02]  /*0920*/  I2FP.F32.U32 R6, R3 ;  /* 0x0000000300067245 */ /* 0x000fe40000201000 */
[----:B------:R-:W-:Y:S01]  /*0930*/  SHF.R.U32.HI R7, RZ, R10, R7 ;  /* 0x0000000aff077219 */ /* 0x000fe20000011607 */
[----:B------:R-:W0:Y:S01]  /*0940*/  LDC R26, c[0x0][0x658] ;  /* 0x00019600ff1a7b82 */ /* 0x000e220000000800 */
[----:B-1----:R-:W-:Y:S01]  /*0950*/  ISETP.NE.U32.AND P0, PT, R28, RZ, PT ;  /* 0x000000ff1c00720c */ /* 0x002fe20003f05070 */
[----:B---3--:R-:W-:-:S02]  /*0960*/  IMAD.MOV R8, RZ, RZ, -R0 ;  /* 0x000000ffff087224 */ /* 0x008fc400078e0a00 */
[----:B------:R-:W-:Y:S01]  /*0970*/  FMUL R6, R6, UR4 ;  /* 0x0000000406067c20 */ /* 0x000fe20008400000 */
[----:B------:R-:W-:-:S03]  /*0980*/  ISETP.NE.AND.EX P0, PT, R29, RZ, PT, P0 ;  /* 0x000000ff1d00720c */ /* 0x000fc60003f05300 */
[----:B------:R-:W1:Y:S01]  /*0990*/  LDC R14, c[0x0][0x148] ;  /* 0x00005200ff0e7b82 */ /* 0x000e620000000800 */
[----:B--2---:R-:W-:-:S07]  /*09a0*/  IMAD R0, R5, R8, R4 ;  /* 0x0000000805007224 */ /* 0x004fce00078e0204 */
[----:B------:R-:W2:Y:S01]  /*09b0*/  LDC R24, c[0x0][0x600] ;  /* 0x00018000ff187b82 */ /* 0x000ea20000000800 */
[-CC-:B----4-:R-:W-:Y:S02]  /*09c0*/  SHF.R.U64 R30, R20, R12.reuse, R7.reuse ;  /* 0x0000000c141e7219 */ /* 0x190fe40000001207 */
[----:B------:R-:W-:Y:S01]  /*09d0*/  SHF.R.U32.HI R5, RZ, R12, R7 ;  /* 0x0000000cff057219 */ /* 0x000fe20000011607 */
[----:B------:R-:W-:Y:S01]  /*09e0*/  IMAD.MOV.U32 R7, RZ, RZ, 0x1 ;  /* 0x00000001ff077424 */ /* 0x000fe200078e00ff */
[----:B------:R3:W4:Y:S03]  /*09f0*/  F2I.U32.TRUNC.NTZ R12, R6 ;  /* 0x00000006000c7305 */ /* 0x000726000020f000 */
[----:B------:R-:W1:Y:S01]  /*0a00*/  LDC R15, c[0x0][0x648] ;  /* 0x00019200ff0f7b82 */ /* 0x000e620000000800 */
[-C--:B0-----:R-:W-:Y:S02]  /*0a10*/  SHF.L.U32 R4, R9, R26.reuse, RZ ;  /* 0x0000001a09047219 */ /* 0x081fe400000006ff */
[----:B------:R-:W-:-:S02]  /*0a20*/  SHF.R.U64 R32, R30, R26, R5 ;  /* 0x0000001a1e207219 */ /* 0x000fc40000001205 */
[----:B------:R-:W-:Y:S02]  /*0a30*/  LOP3.LUT R11, RZ, R4, RZ, 0x33, !PT ;  /* 0x00000004ff0b7212 */ /* 0x000fe400078e33ff */
[-C--:B------:R-:W-:Y:S01]  /*0a40*/  SHF.R.U32.HI R5, RZ, R26.reuse, R5 ;  /* 0x0000001aff057219 */ /* 0x080fe20000011605 */
[----:B------:R-:W0:Y:S01]  /*0a50*/  LDC R21, c[0x0][0x638] ;  /* 0x00018e00ff157b82 */ /* 0x000e220000000800 */
[----:B------:R-:W-:Y:S01]  /*0a60*/  SHF.L.U32 R10, R7, R26, RZ ;  /* 0x0000001a070a7219 */ /* 0x000fe200000006ff */
[----:B------:R-:W-:-:S06]  /*0a70*/  IMAD.MOV.U32 R4, RZ, RZ, R32 ;  /* 0x000000ffff047224 */ /* 0x000fcc00078e0020 */
[----:B------:R-:W0:Y:S01]  /*0a80*/  LDC R152, c[0x0][0x610] ;  /* 0x00018400ff987b82 */ /* 0x000e220000000800 */
[----:B---34-:R-:W-:Y:S05]  /*0a90*/  @!P0 BRA `(.L_x_6) ;  /* 0x0000000000288947 */ /* 0x018fea0003800000 */
[----:B------:R-:W3:Y:S02]  /*0aa0*/  LDC R9, c[0x0][0x64c] ;  /* 0x00019300ff097b82 */ /* 0x000ee40000000800 */
[----:B---3--:R-:W-:-:S04]  /*0ab0*/  IADD3 R9, P0, R32, R9, RZ ;  /* 0x0000000920097210 */ /* 0x008fc80007f1e0ff */
        /* <DEDUP_REMOVED lines=8> */
.L_x_6:
[----:B-1----:R-:W-:Y:S01]  /*0b40*/  SHF.R.U64 R4, R4, R15, R5 ;  /* 0x0000000f04047219 */ /* 0x002fe20000001205 */
[----:B--2---:R-:W-:Y:S01]  /*0b50*/  VIADD R5, R24, 0xffffffff ;  /* 0xffffffff18057836 */ /* 0x004fe20000000000 */
[----:B------:R-:W-:Y:S02]  /*0b60*/  IADD3 R12, -R12, RZ, RZ ;  /* 0x000000ff0c0c7210 */ /* 0x000fe40007ffe1ff */
[----:B------:R-:W-:Y:S01]  /*0b70*/  LOP3.LUT R11, R30, R11, RZ, 0xc0, !PT ;  /* 0x0000000b1e0b7212 */ /* 0x000fe200078ec0ff */
[----:B------:R-:W-:Y:S01]  /*0b80*/  IMAD.MOV R6, RZ, RZ, -R4 ;  /* 0x000000ffff067224 */ /* 0x000fe200078e0a04 */
[----:B------:R-:W-:Y:S01]  /*0b90*/  LOP3.LUT R5, R20, R5, RZ, 0xc0, !PT ;  /* 0x0000000514057212 */ /* 0x000fe200078ec0ff */
[----:B------:R-:W-:Y:S02]  /*0ba0*/  @P3 IMAD R0, R14, R12, R3 ;  /* 0x0000000c0e003224 */ /* 0x000fe400078e0203 */
[----:B------:R-:W-:Y:S02]  /*0bb0*/  IMAD R11, R10, R4, R11 ;  /* 0x000000040a0b7224 */ /* 0x000fe400078e020b */
[----:B0-----:R-:W-:-:S02]  /*0bc0*/  IMAD R3, R6, R21, R32 ;  /* 0x0000001506037224 */ /* 0x001fc400078e0220 */
[----:B------:R-:W-:Y:S01]  /*0bd0*/  IMAD R152, R11, R152, R0 ;  /* 0x000000980b987224 */ /* 0x000fe200078e0200 */
[----:B------:R-:W-:Y:S01]  /*0be0*/  MOV R0, 0x1 ;  /* 0x0000000100007802 */ /* 0x000fe20000000f00 */
[----:B------:R-:W-:-:S05]  /*0bf0*/  IMAD R3, R3, R24, R5 ;  /* 0x0000001803037224 */ /* 0x000fca00078e0205 */
[----:B------:R-:W-:Y:S02]  /*0c00*/  SEL R153, R3, R152, !P3 ;  /* 0x0000009803997207 */ /* 0x000fe40005800000 */
[----:B------:R-:W-:-:S07]  /*0c10*/  SEL R152, R152, R3, !P3 ;  /* 0x0000000398987207 */ /* 0x000fce0005800000 */
.L_x_4:
[----:B------:R-:W-:-:S08]  /*0c20*/  NOP ;  /* 0x0000000000007918 */ /* 0x000fd00000000000 */
[----:B------:R-:W0:Y:S02]  /*0c30*/  USETMAXREG.TRY_ALLOC.CTAPOOL UP0, 0xe8 ;  /* 0x000000e8000079c8 */ /* 0x000e240008000600 */
[----:B0-----:R-:W-:-:S13]  /*0c40*/  PLOP3.LUT P0, PT, PT, PT, UP0, 0x80, 0x0 ;  /* 0x000000000000781c */ /* 0x001fda0003f0f008 */
[----:B------:R-:W-:Y:S05]  /*0c50*/  @!P0 BRA `(.L_x_4) ;  /* 0xfffffffc00f08947 */ /* 0x000fea000383ffff */
[----:B------:R-:W-:Y:S01]  /*0c60*/  ULDC.64 UR4, c[0x0][0x598] ;  /* 0x0001660000047ab9 */ /* 0x000fe20000000a00 */
[----:B------:R-:W-:Y:S01]  /*0c70*/  ULDC.64 UR36, c[0x0][0x208] ;  /* 0x0000820000247ab9 */ /* 0x000fe20000000a00 */
[----:B------:R-:W-:-:S04]  /*0c80*/  ISETP.NE.U32.AND P0, PT, RZ, UR4, PT ;  /* 0x00000004ff007c0c */ /* 0x000fc8000bf05070 */
[----:B------:R-:W-:-:S13]  /*0c90*/  ISETP.NE.AND.EX P0, PT, RZ, UR5, PT, P0 ;  /* 0x00000005ff007c0c */ /* 0x000fda000bf05300 */
[----:B------:R-:W-:Y:S05]  /*0ca0*/  @!P0 BRA `(.L_x_7) ;  /* 0x00000000001c8947 */ /* 0x000fea0003800000 */
[----:B------:R-:W0:Y:S02]  /*0cb0*/  LDC.64 R4, c[0x0][0x598] ;  /* 0x00016600ff047b82 */ /* 0x000e240000000a00 */
[----:B0-----:R-:W2:Y:S02]  /*0cc0*/  LDG.E.64 R4, desc[UR36][R4.64] ;  /* 0x0000002404047981 */ /* 0x001ea4000c1e1b00 */
[----:B--2---:R-:W-:-:S04]  /*0cd0*/  ISETP.NE.U32.AND P0, PT, R4, RZ, PT ;  /* 0x000000ff0400720c */ /* 0x004fc80003f05070 */
[----:B------:R-:W-:-:S13]  /*0ce0*/  ISETP.NE.AND.EX P0, PT, R5, RZ, PT, P0 ;  /* 0x000000ff0500720c */ /* 0x000fda0003f05300 */
[----:B------:R-:W-:Y:S05]  /*0cf0*/  @!P0 BRA `(.L_x_7) ;  /* 0x0000000000088947 */ /* 0x000fea0003800000 */
[----:B------:R0:W5:Y:S01]  /*0d00*/  LD.E R154, desc[UR36][R4.64] ;  /* 0x00000024049a7980 */ /* 0x000162000c101900 */
[----:B------:R-:W-:Y:S05]  /*0d10*/  BRA `(.L_x_8) ;  /* 0x0000000000247947 */ /* 0x000fea0003800000 */
.L_x_7:
[----:B------:R-:W-:Y:S02]  /*0d20*/  ULDC.64 UR4, c[0x0][0x588] ;  /* 0x0001620000047ab9 */ /* 0x000fe40000000a00 */
[----:B------:R-:W-:-:S04]  /*0d30*/  ISETP.NE.U32.AND P0, PT, RZ, UR4, PT ;  /* 0x00000004ff007c0c */ /* 0x000fc8000bf05070 */
[----:B------:R-:W-:-:S13]  /*0d40*/  ISETP.NE.AND.EX P0, PT, RZ, UR5, PT, P0 ;  /* 0x00000005ff007c0c */ /* 0x000fda000bf05300 */
[----:B------:R-:W-:Y:S05]  /*0d50*/  @!P0 BRA `(.L_x_9) ;  /* 0x00000000000c8947 */ /* 0x000fea0003800000 */
[----:B------:R-:W0:Y:S02]  /*0d60*/  LDC.64 R154, c[0x0][0x588] ;  /* 0x00016200ff9a7b82 */ /* 0x000e240000000a00 */
[----:B0-----:R1:W5:Y:S01]  /*0d70*/  LDG.E R154, desc[UR36][R154.64] ;  /* 0x000000249a9a7981 */ /* 0x001362000c1e1900 */
[----:B------:R-:W-:Y:S05]  /*0d80*/  BRA `(.L_x_8) ;  /* 0x0000000000087947 */ /* 0x000fea0003800000 */
.L_x_9:
[----:B------:R-:W-:Y:S02]  /*0d90*/  ULDC UR4, c[0x0][0x580] ;  /* 0x0001600000047ab9 */ /* 0x000fe40000000800 */
[----:B------:R-:W-:-:S07]  /*0da0*/  IMAD.U32 R154, RZ, RZ, UR4 ;  /* 0x00000004ff9a7e24 */ /* 0x000fce000f8e00ff */
.L_x_8:
[----:B------:R-:W-:Y:S02]  /*0db0*/  ULDC.64 UR4, c[0x0][0x5a0] ;  /* 0x0001680000047ab9 */ /* 0x000fe40000000a00 */
[----:B------:R-:W-:-:S04]  /*0dc0*/  ISETP.NE.U32.AND P0, PT, RZ, UR4, PT ;  /* 0x00000004ff007c0c */ /* 0x000fc8000bf05070 */
[----:B------:R-:W-:-:S13]  /*0dd0*/  ISETP.NE.AND.EX P0, PT, RZ, UR5, PT, P0 ;  /* 0x00000005ff007c0c */ /* 0x000fda000bf05300 */
[----:B------:R-:W-:Y:S05]  /*0de0*/  @!P0 BRA `(.L_x_10) ;  /* 0x00000000001c8947 */ /* 0x000fea0003800000 */
[----:B0-----:R-:W0:Y:S02]  /*0df0*/  LDC.64 R4, c[0x0][0x5a0] ;  /* 0x00016800ff047b82 */ /* 0x001e240000000a00 */
[----:B0-----:R-:W2:Y:S02]  /*0e00*/  LDG.E.64 R4, desc[UR36][R4.64] ;  /* 0x0000002404047981 */ /* 0x001ea4000c1e1b00 */
[----:B--2---:R-:W-:-:S04]  /*0e10*/  ISETP.NE.U32.AND P0, PT, R4, RZ, PT ;  /* 0x000000ff0400720c */ /* 0x004fc80003f05070 */
[----:B------:R-:W-:-:S13]  /*0e20*/  ISETP.NE.AND.EX P0, PT, R5, RZ, PT, P0 ;  /* 0x000000ff0500720c */ /* 0x000fda0003f05300 */
[----:B------:R-:W-:Y:S05]  /*0e30*/  @!P0 BRA `(.L_x_10) ;  /* 0x0000000000088947 */ /* 0x000fea0003800000 */
[----:B-1----:R0:W5:Y:S01]  /*0e40*/  LD.E R155, desc[UR36][R4.64] ;  /* 0x00000024049b7980 */ /* 0x002162000c101900 */
[----:B------:R-:W-:Y:S05]  /*0e50*/  BRA `(.L_x_11) ;  /* 0x0000000000247947 */ /* 0x000fea0003800000 */
.L_x_10:
[----:B------:R-:W-:Y:S02]  /*0e60*/  ULDC.64 UR4, c[0x0][0x590] ;  /* 0x0001640000047ab9 */ /* 0x000fe40000000a00 */
[----:B------:R-:W-:-:S04]  /*0e70*/  ISETP.NE.U32.AND P0, PT, RZ, UR4, PT ;  /* 0x00000004ff007c0c */ /* 0x000fc8000bf05070 */
[----:B------:R-:W-:-:S13]  /*0e80*/  ISETP.NE.AND.EX P0, PT, RZ, UR5, PT, P0 ;  /* 0x00000005ff007c0c */ /* 0x000fda000bf05300 */
[----:B------:R-:W-:Y:S05]  /*0e90*/  @!P0 BRA `(.L_x_12) ;  /* 0x00000000000c8947 */ /* 0x000fea0003800000 */
[----:B0-----:R-:W1:Y:S02]  /*0ea0*/  LDC.64 R4, c[0x0][0x590] ;  /* 0x00016400ff047b82 */ /* 0x001e640000000a00 */
[----:B-1----:R1:W5:Y:S01]  /*0eb0*/  LDG.E R155, desc[UR36][R4.64] ;  /* 0x00000024049b7981 */ /* 0x002362000c1e1900 */
[----:B------:R-:W-:Y:S05]  /*0ec0*/  BRA `(.L_x_11) ;  /* 0x0000000000087947 */ /* 0x000fea0003800000 */
.L_x_12:
[----:B------:R-:W-:Y:S02]  /*0ed0*/  ULDC UR4, c[0x0][0x584] ;  /* 0x0001610000047ab9 */ /* 0x000fe40000000800 */
[----:B-1----:R-:W-:-:S07]  /*0ee0*/  IMAD.U32 R155, RZ, RZ, UR4 ;  /* 0x00000004ff9b7e24 */ /* 0x002fce000f8e00ff */
.L_x_11:
[----:B------:R-:W-:-:S13]  /*0ef0*/  LOP3.LUT P0, RZ, R0, 0xff, RZ, 0xc0, !PT ;  /* 0x000000ff00ff7812 */ /* 0x000fda000780c0ff */
[----:B------:R-:W-:Y:S05]  /*0f00*/  @!P0 EXIT ;  /* 0x000000000000894d */ /* 0x000fea0003800000 */
[----:B------:R-:W-:Y:S01]  /*0f10*/  ULDC UR4, c[0x0][0x28c] ;  /* 0x0000a30000047ab9 */ /* 0x000fe20000000800 */
[----:B------:R-:W-:Y:S01]  /*0f20*/  LOP3.LUT R166, R19, 0x1, RZ, 0xfc, !PT ;  /* 0x0000000113a67812 */ /* 0x000fe200078efcff */
[----:B------:R-:W-:Y:S01]  /*0f30*/  UIADD3 UR4, UR4, 0x3f, URZ ;  /* 0x0000003f04047890 */ /* 0x000fe2000fffe03f */
[----:B------:R-:W-:Y:S01]  /*0f40*/  UMOV UR38, URZ ;  /* 0x0000003f00267c82 */ /* 0x000fe20008000000 */
[----:B------:R-:W-:Y:S02]  /*0f50*/  UMOV UR39, URZ ;  /* 0x0000003f00277c82 */ /* 0x000fe40008000000 */
[----:B------:R-:W-:-:S04]  /*0f60*/  USHF.R.S32.HI UR5, URZ, 0x1f, UR4 ;  /* 0x0000001f3f057899 */ /* 0x000fc80008011404 */
[----:B------:R-:W-:-:S04]  /*0f70*/  ULEA.HI UR5, UR5, UR4, URZ, 0x6 ;  /* 0x0000000405057291 */ /* 0x000fc8000f8f303f */
[----:B------:R-:W-:-:S12]  /*0f80*/  USHF.R.S32.HI UR40, URZ, 0x6, UR5 ;  /* 0x000000063f287899 */ /* 0x000fd80008011405 */
.L_x_284:
[----:B------:R-:W-:Y:S01]  /*0f90*/  LOP3.LUT R0, R18, 0x80, RZ, 0xc0, !PT ;  /* 0x0000008012007812 */ /* 0x000fe200078ec0ff */
[----:B--2---:R-:W2:Y:S01]  /*0fa0*/  S2UR UR7, SR_CgaCtaId ;  /* 0x00000000000779c3 */ /* 0x004ea20000008800 */
[----:B------:R-:W-:Y:S02]  /*0fb0*/  UMOV UR6, 0x400 ;  /* 0x0000040000067882 */ /* 0x000fe40000000000 */
[----:B------:R-:W-:-:S06]  /*0fc0*/  SHF.R.U32.HI R0, RZ, 0x7, R0 ;  /* 0x00000007ff007819 */ /* 0x000fcc0000011600 */
[----:B---3--:R-:W3:Y:S01]  /*0fd0*/  SHFL.IDX PT, R0, R0, RZ, 0x1f ;  /* 0x00001fff00007589 */ /* 0x008ee200000e0000 */
[----:B--2---:R-:W-:Y:S01]  /*0fe0*/  ULEA UR42, UR7, UR6, 0x18 ;  /* 0x00000006072a7291 */ /* 0x004fe2000f8ec03f */
[----:B---3--:R-:W-:-:S13]  /*0ff0*/  R2UR UR4, R0 ;  /* 0x00000000000472ca */ /* 0x008fda00000e0000 */
[----:B------:R-:W-:-:S04]  /*1000*/  ULEA.HI UR5, UR4, UR4, URZ, 0x1 ;  /* 0x0000000404057291 */ /* 0x000fc8000f8f083f */
[----:B------:R-:W-:-:S04]  /*1010*/  ULOP3.LUT UR5, UR5, 0x7fffe, URZ, 0xc0, !UPT ;  /* 0x0007fffe05057892 */ /* 0x000fc8000f8ec03f */
[----:B------:R-:W-:-:S03]  /*1020*/  UIADD3 UR5, UR4, -UR5, URZ ;  /* 0x8000000504057290 */ /* 0x000fc6000fffe03f */
[----:B------:R-:W-:Y:S01]  /*1030*/  ULDC UR4, c[0x0][0x28c] ;  /* 0x0000a30000047ab9 */ /* 0x000fe20000000800 */
[----:B------:R-:W-:Y:S01]  /*1040*/  ULEA UR5, UR5, UR42, 0xd ;  /* 0x0000002a05057291 */ /* 0x000fe2000f8e683f */
[----:B------:R-:W-:-:S03]  /*1050*/  ISETP.LT.AND P0, PT, RZ, UR4, PT ;  /* 0x00000004ff007c0c */ /* 0x000fc6000bf01270 */
[----:B------:R-:W-:-:S04]  /*1060*/  UIADD3 UR5, UR5, 0x180, URZ ;  /* 0x0000018005057890 */ /* 0x000fc8000fffe03f */
[----:B------:R-:W-:-:S04]  /*1070*/  USHF.R.U32.HI UR5, URZ, 0x4, UR5 ;  /* 0x000000043f057899 */ /* 0x000fc80008011605 */
[----:B------:R-:W-:Y:S02]  /*1080*/  ULOP3.LUT UR41, UR5, 0x3fff, URZ, 0xc0, !UPT ;  /* 0x00003fff05297892 */ /* 0x000fe4000f8ec03f */
[----:B-1--4-:R-:W-:Y:S10]  /*1090*/  @P0 BRA `(.L_x_13) ;  /* 0x0000000000400947 */ /* 0x012ff40003800000 */
[----:B------:R-:W-:Y:S01]  /*10a0*/  MOV R0, 0x0 ;  /* 0x0000000000007802 */ /* 0x000fe20000000f00 */
[----:B------:R-:W-:Y:S01]  /*10b0*/  ULDC.64 UR4, c[0x4][0x68] ;  /* 0x01001a0000047ab9 */ /* 0x000fe20000000a00 */
[----:B------:R-:W-:Y:S01]  /*10c0*/  ULDC.64 UR6, c[0x4][0x8] ;  /* 0x0100020000067ab9 */ /* 0x000fe20000000a00 */
[----:B01----:R-:W-:Y:S01]  /*10d0*/  MOV R4, UR4 ;  /* 0x0000000400047c02 */ /* 0x003fe20008000f00 */
[----:B------:R0:W1:Y:S01]  /*10e0*/  LDC.64 R14, c[0x4][R0] ;  /* 0x01000000000e7b82 */ /* 0x0000620000000a00 */
[----:B------:R-:W-:Y:S01]  /*10f0*/  IMAD.U32 R5, RZ, RZ, UR5 ;  /* 0x00000005ff057e24 */ /* 0x000fe2000f8e00ff */
[----:B------:R-:W-:Y:S01]  /*1100*/  ULDC.64 UR4, c[0x4][0x70] ;  /* 0x01001c0000047ab9 */ /* 0x000fe20000000a00 */
[----:B------:R-:W-:Y:S01]  /*1110*/  IMAD.U32 R10, RZ, RZ, UR6 ;  /* 0x00000006ff0a7e24 */ /* 0x000fe2000f8e00ff */
[----:B------:R-:W-:Y:S01]  /*1120*/  MOV R7, UR5 ;  /* 0x0000000500077c02 */ /* 0x000fe20008000f00 */
[----:B------:R-:W-:Y:S01]  /*1130*/  IMAD.U32 R6, RZ, RZ, UR4 ;  /* 0x00000004ff067e24 */ /* 0x000fe2000f8e00ff */
[----:B------:R-:W-:Y:S01]  /*1140*/  MOV R8, 0x1e1 ;  /* 0x000001e100087802 */ /* 0x000fe20000000f00 */
[----:B------:R-:W-:-:S02]  /*1150*/  IMAD.U32 R11, RZ, RZ, UR7 ;  /* 0x00000007ff0b7e24 */ /* 0x000fc4000f8e00ff */
[----:B------:R-:W-:Y:S02]  /*1160*/  IMAD.MOV.U32 R12, RZ, RZ, 0x1 ;  /* 0x00000001ff0c7424 */ /* 0x000fe400078e00ff */
[----:B0-----:R-:W-:-:S07]  /*1170*/  IMAD.MOV.U32 R13, RZ, RZ, RZ ;  /* 0x000000ffff0d7224 */ /* 0x001fce00078e00ff */
[----:B------:R-:W-:-:S07]  /*1180*/  LEPC R20, `(.L_x_13) ;  /* 0x000000001014794e */ /* 0x000fce0000000000 */
[----:B-1---5:R-:W-:Y:S05]  /*1190*/  CALL.ABS.NOINC R14 ;  /* 0x000000000e007343 */ /* 0x022fea0003c00000 */
.L_x_13:
[----:B------:R-:W-:-:S13]  /*11a0*/  ISETP.NE.AND P0, PT, R166, 0x3, PT ;  /* 0x00000003a600780c */ /* 0x000fda0003f05270 */
[----:B------:R-:W-:Y:S05]  /*11b0*/  @!P0 BRA `(.L_x_14) ;  /* 0x0000000000048947 */ /* 0x000fea0003800000 */
[----:B------:R-:W-:Y:S01]  /*11c0*/  BPT.TRAP 0x1 ;  /* 0x000000040000795c */ /* 0x000fe20000300000 */
.L_x_14:
[----:B------:R-:W-:Y:S01]  /*11d0*/  IMAD.U32 R0, RZ, RZ, UR38 ;  /* 0x00000026ff007e24 */ /* 0x000fe2000f8e00ff */
[----:B------:R-:W-:-:S04]  /*11e0*/  MOV R3, UR39 ;  /* 0x0000002700037c02 */ /* 0x000fc80008000f00 */
[----:B------:R-:W-:Y:S02]  /*11f0*/  LEA R3, R3, UR42, 0x3 ;  /* 0x0000002a03037c11 */ /* 0x000fe4000f8e18ff */
[----:B------:R-:W-:-:S04]  /*1200*/  SHF.L.U32 R0, R0, 0x1f, RZ ;  /* 0x0000001f00007819 */ /* 0x000fc800000006ff */
[----:B------:R2:W3:Y:S01]  /*1210*/  SYNCS.PHASECHK.TRANS64.TRYWAIT P1, [R3+URZ], R0 ;  /* 0x00000000030075a7 */ /* 0x0004e2000802017f */
[----:B------:R-:W-:Y:S05]  /*1220*/  @!P0 BRA `(.L_x_15) ;  /* 0x0000000000048947 */ /* 0x000fea0003800000 */
[----:B------:R-:W-:Y:S01]  /*1230*/  BPT.TRAP 0x1 ;  /* 0x000000040000795c */ /* 0x000fe20000300000 */
.L_x_15:
[----:B---3--:R-:W-:Y:S05]  /*1240*/  @P1 BRA `(.L_x_16) ;  /* 0x0000000000081947 */ /* 0x008fea0003800000 */
[----:B------:R-:W3:Y:S02]  /*1250*/  SYNCS.PHASECHK.TRANS64.TRYWAIT P1, [R3+URZ], R0 ;  /* 0x00000000030075a7 */ /* 0x000ee4000802017f */
[----:B---3--:R-:W-:Y:S05]  /*1260*/  @!P1 BRA `(.L_x_17) ;  /* 0x0000009800509947 */ /* 0x008fea0003800000 */
.L_x_16:
[----:B------:R-:W-:-:S04]  /*1270*/  UISETP.LT.AND UP0, UPT, UR40, 0x1, UPT ;  /* 0x000000012800788c */ /* 0x000fc8000bf01270 */
[----:B------:R-:W-:-:S04]  /*1280*/  USEL UR4, UR40, 0x1, UP0 ;  /* 0x0000000128047887 */ /* 0x000fc80008000000 */
[----:B------:R-:W-:-:S06]  /*1290*/  UIADD3 UR4, UR40, -UR4, URZ ;  /* 0x8000000428047290 */ /* 0x000fcc000fffe03f */
[----:B--23--:R-:W-:Y:S01]  /*12a0*/  IMAD.U32 R0, RZ, RZ, UR4 ;  /* 0x00000004ff007e24 */ /* 0x00cfe2000f8e00ff */
[----:B------:R-:W-:Y:S05]  /*12b0*/  WARPSYNC.ALL ;  /* 0x0000000000007948 */ /* 0x000fea0003800000 */
[----:B------:R-:W-:Y:S01]  /*12c0*/  ISETP.GE.AND P1, PT, R0, 0x1, PT ;  /* 0x000000010000780c */ /* 0x000fe20003f26270 */
[----:B------:R-:W-:Y:S01]  /*12d0*/  UIADD3 UR4, UR42, 0x70180, URZ ;  /* 0x000701802a047890 */ /* 0x000fe2000fffe03f */
[----:B------:R-:W-:Y:S01]  /*12e0*/  WARPGROUP.ARRIVE ;  /* 0x00000000000079c5 */ /* 0x000fe20000000000 */
[----:B------:R-:W-:Y:S01]  /*12f0*/  UMOV UR9, 0x40000040 ;  /* 0x4000004000097882 */ /* 0x000fe20000000000 */
[----:B------:R-:W-:Y:S01]  /*1300*/  UMOV UR11, 0x40000040 ;  /* 0x40000040000b7882 */ /* 0x000fe20000000000 */
[----:B------:R-:W-:Y:S01]  /*1310*/  USHF.R.U32.HI UR4, URZ, 0x4, UR4 ;  /* 0x000000043f047899 */ /* 0x000fe20008011604 */
[----:B------:R-:W-:Y:S01]  /*1320*/  UMOV UR15, UR11 ;  /* 0x0000000b000f7c82 */ /* 0x000fe20008000000 */
[----:B------:R-:W-:-:S02]  /*1330*/  UMOV UR13, 0x40000040 ;  /* 0x40000040000d7882 */ /* 0x000fc40000000000 */
[----:B------:R-:W-:Y:S02]  /*1340*/  ULOP3.LUT UR5, UR4, 0x3fff, URZ, 0xc0, !UPT ;  /* 0x00003fff04057892 */ /* 0x000fe4000f8ec03f */
[----:B------:R-:W-:Y:S02]  /*1350*/  ULOP3.LUT UR4, UR41, 0x10000, URZ, 0xfc, !UPT ;  /* 0x0001000029047892 */ /* 0x000fe4000f8efc3f */
[----:B------:R-:W-:Y:S02]  /*1360*/  ULOP3.LUT UR5, UR5, 0x10000, URZ, 0xfc, !UPT ;  /* 0x0001000005057892 */ /* 0x000fe4000f8efc3f */
[----:B------:R-:W-:Y:S02]  /*1370*/  ULEA UR8, UR39, UR4, 0xc ;  /* 0x0000000427087291 */ /* 0x000fe4000f8e603f */
[----:B------:R-:W-:Y:S02]  /*1380*/  ULEA UR6, UR39, UR5, 0xb ;  /* 0x0000000527067291 */ /* 0x000fe4000f8e583f */
[----:B------:R-:W-:-:S05]  /*1390*/  UIADD3 UR12, UR8, 0x400, URZ ;  /* 0x00000400080c7890 */ /* 0x000fca000fffe03f */
[----:B------:R-:W-:Y:S02]  /*13a0*/  UMOV UR10, UR6 ;  /* 0x00000006000a7c82 */ /* 0x000fe40008000000 */
[----:B------:R-:W-:Y:S01]  /*13b0*/  HGMMA.64x128x8.F32.TF32 R88, gdesc[UR8], RZ, !UPT, gsb0 ;  /* 0x05e00000085879f0 */ /* 0x000fe2000c0028ff */
[----:B------:R-:W-:Y:S02]  /*13c0*/  UMOV UR14, UR10 ;  /* 0x0000000a000e7c82 */ /* 0x000fe40008000000 */
[----:B------:R-:W-:Y:S02]  /*13d0*/  WARPGROUP.DEPBAR.LE gsb0, 0x0 ;  /* 0x00008000000079c5 */ /* 0x000fe40000010000 */
[----:B------:R-:W-:-:S07]  /*13e0*/  WARPGROUP.ARRIVE ;  /* 0x00000000000079c5 */ /* 0x000fce0000000000 */
[----:B------:R-:W-:Y:S01]  /*13f0*/  HGMMA.64x128x8.F32.TF32 R24, gdesc[UR12], RZ, !UPT, gsb0 ;  /* 0x05e000000c1879f0 */ /* 0x000fe2000c0028ff */
[----:B------:R-:W-:Y:S02]  /*1400*/  UIADD3 UR12, UR8, 0x2, URZ ;  /* 0x00000002080c7890 */ /* 0x000fe4000fffe03f */
[----:B------:R-:W-:Y:S01]  /*1410*/  UIADD3 UR14, UR6, 0x2, URZ ;  /* 0x00000002060e7890 */ /* 0x000fe2000fffe03f */
[----:B------:R-:W-:Y:S01]  /*1420*/  UMOV UR13, 0x40000040 ;  /* 0x40000040000d7882 */ /* 0x000fe20000000000 */
[----:B------:R-:W-:Y:S01]  /*1430*/  UMOV UR15, 0x40000040 ;  /* 0x40000040000f7882 */ /* 0x000fe20000000000 */
[----:B------:R-:W-:Y:S02]  /*1440*/  WARPGROUP.DEPBAR.LE gsb0, 0x0 ;  /* 0x00008000000079c5 */ /* 0x000fe40000010000 */
[----:B------:R-:W-:-:S06]  /*1450*/  WARPGROUP.ARRIVE ;  /* 0x00000000000079c5 */ /* 0x000fcc0000000000 */
[----:B------:R-:W-:Y:S01]  /*1460*/  HGMMA.64x128x8.F32.TF32 R88, gdesc[UR12], R88, gsb0 ;  /* 0x05e000000c5879f0 */ /* 0x000fe20008002858 */
[----:B------:R-:W-:Y:S01]  /*1470*/  UIADD3 UR12, UR8, 0x402, URZ ;  /* 0x00000402080c7890 */ /* 0x000fe2000fffe03f */
[----:B------:R-:W-:Y:S01]  /*1480*/  UMOV UR13, 0x40000040 ;  /* 0x40000040000d7882 */ /* 0x000fe20000000000 */
[----:B------:R-:W-:Y:S02]  /*1490*/  WARPGROUP.DEPBAR.LE gsb0, 0x0 ;  /* 0x00008000000079c5 */ /* 0x000fe40000010000 */
[----:B------:R-:W-:-:S07]  /*14a0*/  WARPGROUP.ARRIVE ;  /* 0x00000000000079c5 */ /* 0x000fce0000000000 */
[----:B------:R-:W-:Y:S01]  /*14b0*/  HGMMA.64x128x8.F32.TF32 R24, gdesc[UR12], R24, gsb0 ;  /* 0x05e000000c1879f0 */ /* 0x000fe20008002818 */
        /* <DEDUP_REMOVED lines=71> */
[----:B------:R-:W-:Y:S03]  /*1930*/  HGMMA.64x128x8.F32.TF32 R24, gdesc[UR12], R24, gsb0 ;  /* 0x05e000000c1879f0 */ /* 0x000fe60008002818 */
[----:B------:R-:W-:Y:S02]  /*1940*/  WARPGROUP.DEPBAR.LE gsb0, 0x0 ;  /* 0x00008000000079c5 */ /* 0x000fe40000010000 */
[----:B------:R-:W-:Y:S05]  /*1950*/  @!P1 BRA `(.L_x_18) ;  /* 0x00000008002c9947 */ /* 0x000fea0003800000 */
[----:B------:R-:W-:-:S04]  /*1960*/  UIADD3 UR6, UR39, 0x1, URZ ;  /* 0x0000000127067890 */ /* 0x000fc8000fffe03f */
[----:B------:R-:W-:-:S04]  /*1970*/  UISETP.NE.AND UP0, UPT, UR6, 0x7, UPT ;  /* 0x000000070600788c */ /* 0x000fc8000bf05270 */
[----:B------:R-:W-:Y:S02]  /*1980*/  USEL UR7, URZ, 0x1, UP0 ;  /* 0x000000013f077887 */ /* 0x000fe40008000000 */
[----:B------:R-:W-:Y:S02]  /*1990*/  USEL UR6, UR6, URZ, UP0 ;  /* 0x0000003f06067287 */ /* 0x000fe40008000000 */
[----:B------:R-:W-:-:S06]  /*19a0*/  ULOP3.LUT UR7, UR38, UR7, URZ, 0x3c, !UPT ;  /* 0x0000000726077292 */ /* 0x000fcc000f8e3c3f */
[----:B01----:R-:W-:Y:S01]  /*19b0*/  MOV R5, UR7 ;  /* 0x0000000700057c02 */ /* 0x003fe20008000f00 */
[----:B------:R-:W-:-:S06]  /*19c0*/  UMOV UR7, UR39 ;  /* 0x0000002700077c82 */ /* 0x000fcc0008000000 */
.L_x_25:
[----:B01----:R-:W-:Y:S05]  /*19d0*/  @!P0 BRA `(.L_x_19) ;  /* 0x0000000000048947 */ /* 0x003fea0003800000 */
[----:B------:R-:W-:Y:S01]  /*19e0*/  BPT.TRAP 0x1 ;  /* 0x000000040000795c */ /* 0x000fe20000300000 */
.L_x_19:
[----:B------:R-:W0:Y:S01]  /*19f0*/  S2UR UR9, SR_CgaCtaId ;  /* 0x00000000000979c3 */ /* 0x000e220000008800 */
[----:B------:R-:W-:Y:S01]  /*1a00*/  UMOV UR8, 0x400 ;  /* 0x0000040000087882 */ /* 0x000fe20000000000 */
[----:B------:R-:W-:Y:S01]  /*1a10*/  SHF.L.U32 R3, R5, 0x1f, RZ ;  /* 0x0000001f05037819 */ /* 0x000fe200000006ff */
[----:B0-----:R-:W-:-:S04]  /*1a20*/  ULEA UR8, UR9, UR8, 0x18 ;  /* 0x0000000809087291 */ /* 0x001fc8000f8ec03f */
[----:B------:R-:W-:-:S09]  /*1a30*/  ULEA UR9, UR6, UR8, 0x3 ;  /* 0x0000000806097291 */ /* 0x000fd2000f8e183f */
[----:B------:R0:W1:Y:S01]  /*1a40*/  SYNCS.PHASECHK.TRANS64.TRYWAIT P1, [UR9], R3 ;  /* 0x00000003ff0075a7 */ /* 0x0000620008020149 */
[----:B------:R-:W-:Y:S05]  /*1a50*/  @!P0 BRA `(.L_x_20) ;  /* 0x0000000000048947 */ /* 0x000fea0003800000 */
[----:B------:R-:W-:Y:S01]  /*1a60*/  BPT.TRAP 0x1 ;  /* 0x000000040000795c */ /* 0x000fe20000300000 */
.L_x_20:
[----:B-1----:R-:W-:Y:S05]  /*1a70*/  @P1 BRA `(.L_x_21) ;  /* 0x0000000000081947 */ /* 0x002fea0003800000 */
[----:B------:R-:W1:Y:S02]  /*1a80*/  SYNCS.PHASECHK.TRANS64.TRYWAIT P1, [UR9], R3 ;  /* 0x00000003ff0075a7 */ /* 0x000e640008020149 */
[----:B-1----:R-:W-:Y:S05]  /*1a90*/  @!P1 BRA `(.L_x_22) ;  /* 0x0000009000589947 */ /* 0x002fea0003800000 */
.L_x_21:
[----:B------:R-:W-:Y:S01]  /*1aa0*/  ULEA UR12, UR6, UR4, 0xc ;  /* 0x00000004060c7291 */ /* 0x000fe2000f8e603f */
[----:B------:R-:W-:Y:S01]  /*1ab0*/  WARPGROUP.ARRIVE ;  /* 0x00000000000079c5 */ /* 0x000fe20000000000 */
[----:B------:R-:W-:Y:S01]  /*1ac0*/  ULEA UR10, UR6, UR5, 0xb ;  /* 0x00000005060a7291 */ /* 0x000fe2000f8e583f */
[----:B------:R-:W-:Y:S01]  /*1ad0*/  UMOV UR13, 0x40000040 ;  /* 0x40000040000d7882 */ /* 0x000fe20000000000 */
[----:B------:R-:W-:Y:S01]  /*1ae0*/  UMOV UR15, 0x40000040 ;  /* 0x40000040000f7882 */ /* 0x000fe20000000000 */
[----:B------:R-:W-:Y:S01]  /*1af0*/  UIADD3 UR16, UR12, 0x400, URZ ;  /* 0x000004000c107890 */ /* 0x000fe2000fffe03f */
[----:B------:R-:W-:-:S03]  /*1b00*/  UMOV UR19, UR15 ;  /* 0x0000000f00137c82 */ /* 0x000fc60008000000 */
[----:B------:R-:W-:Y:S01]  /*1b10*/  UMOV UR14, UR10 ;  /* 0x0000000a000e7c82 */ /* 0x000fe20008000000 */
[----:B------:R-:W-:Y:S01]  /*1b20*/  UMOV UR17, 0x40000040 ;  /* 0x4000004000117882 */ /* 0x000fe20000000000 */
[----:B------:R-:W-:Y:S01]  /*1b30*/  HGMMA.64x128x8.F32.TF32 R88, gdesc[UR12], R88, gsb0 ;  /* 0x05e000000c5879f0 */ /* 0x000fe20008002858 */
[----:B------:R-:W-:Y:S02]  /*1b40*/  UMOV UR18, UR14 ;  /* 0x0000000e00127c82 */ /* 0x000fe40008000000 */
        /* <DEDUP_REMOVED lines=89> */
[----:B------:R-:W-:Y:S01]  /*20e0*/  BPT.TRAP 0x1 ;  /* 0x000000040000795c */ /* 0x000fe20000300000 */
.L_x_23:
[----:B------:R-:W-:Y:S01]  /*20f0*/  ULEA UR8, UR7, UR8, 0x3 ;  /* 0x0000000807087291 */ /* 0x000fe2000f8e183f */
[----:B------:R-:W-:-:S03]  /*2100*/  ISETP.GT.U32.AND P1, PT, R19, 0x1, PT ;  /* 0x000000011300780c */ /* 0x000fc60003f24070 */
[----:B------:R-:W-:-:S04]  /*2110*/  UIADD3 UR8, UR8, 0x38, URZ ;  /* 0x0000003808087890 */ /* 0x000fc8000fffe03f */
[----:B------:R-:W-:-:S09]  /*2120*/  UPRMT UR8, URZ, 0x654, UR8 ;  /* 0x000006543f087896 */ /* 0x000fd20008000008 */
[----:B------:R-:W-:Y:S01]  /*2130*/  SYNCS.ARRIVE.TRANS64.RED.A1T0 RZ, [UR8], RZ ;  /* 0x000000ffffff79a7 */ /* 0x000fe20008100408 */
[----:B------:R-:W-:Y:S05]  /*2140*/  @P1 BRA `(.L_x_24) ;  /* 0x0000000000041947 */ /* 0x000fea0003800000 */
[----:B------:R-:W-:Y:S01]  /*2150*/  BPT.TRAP 0x1 ;  /* 0x000000040000795c */ /* 0x000fe20000300000 */
.L_x_24:
[----:B------:R-:W-:Y:S01]  /*2160*/  UIADD3 UR6, UR6, 0x1, URZ ;  /* 0x0000000106067890 */ /* 0x000fe2000fffe03f */
[C---:B------:R-:W-:Y:S01]  /*2170*/  ISETP.GT.AND P1, PT, R0.reuse, 0x1, PT ;  /* 0x000000010000780c */ /* 0x040fe20003f24270 */
[----:B------:R-:W-:Y:S01]  /*2180*/  UIADD3 UR7, UR7, 0x1, URZ ;  /* 0x0000000107077890 */ /* 0x000fe2000fffe03f */
[----:B------:R-:W-:Y:S01]  /*2190*/  VIADD R0, R0, 0xffffffff ;  /* 0xffffffff00007836 */ /* 0x000fe20000000000 */
[----:B------:R-:W-:Y:S02]  /*21a0*/  UISETP.NE.AND UP0, UPT, UR6, 0x7, UPT ;  /* 0x000000070600788c */ /* 0x000fe4000bf05270 */
[----:B------:R-:W-:Y:S02]  /*21b0*/  UISETP.NE.AND UP1, UPT, UR7, 0x7, UPT ;  /* 0x000000070700788c */ /* 0x000fe4000bf25270 */
[----:B------:R-:W-:Y:S02]  /*21c0*/  USEL UR8, URZ, 0x1, UP0 ;  /* 0x000000013f087887 */ /* 0x000fe40008000000 */
[----:B------:R-:W-:-:S02]  /*21d0*/  USEL UR6, UR6, URZ, UP0 ;  /* 0x0000003f06067287 */ /* 0x000fc40008000000 */
[----:B------:R-:W-:Y:S02]  /*21e0*/  USEL UR7, UR7, URZ, UP1 ;  /* 0x0000003f07077287 */ /* 0x000fe40008800000 */
[----:B------:R-:W-:Y:S01]  /*21f0*/  LOP3.LUT R5, R5, UR8, RZ, 0x3c, !PT ;  /* 0x0000000805057c12 */ /* 0x000fe2000f8e3cff */
[----:B------:R-:W-:Y:S09]  /*2200*/  @P1 BRA `(.L_x_25) ;  /* 0xfffffff400f01947 */ /* 0x000ff2000383ffff */
.L_x_18:
[----:B------:R-:W2:Y:S02]  /*2210*/  LDC R0, c[0x0][0x28c] ;  /* 0x0000a300ff007b82 */ /* 0x000ea40000000800 */
[----:B--2---:R-:W-:-:S13]  /*2220*/  ISETP.GE.AND P1, PT, R0, 0x1, PT ;  /* 0x000000010000780c */ /* 0x004fda0003f26270 */
[----:B------:R-:W-:Y:S05]  /*2230*/  @!P1 BRA `(.L_x_26) ;  /* 0x0000000000509947 */ /* 0x000fea0003800000 */
[----:B------:R-:W-:Y:S05]  /*2240*/  @!P0 BRA `(.L_x_27) ;  /* 0x0000000000048947 */ /* 0x000fea0003800000 */
[----:B------:R-:W-:Y:S01]  /*2250*/  BPT.TRAP 0x1 ;  /* 0x000000040000795c */ /* 0x000fe20000300000 */
.L_x_27:
[----:B------:R-:W-:Y:S01]  /*2260*/  UISETP.LT.AND UP0, UPT, UR40, 0x1, UPT ;  /* 0x000000012800788c */ /* 0x000fe2000bf01270 */
[----:B------:R-:W2:Y:S01]  /*2270*/  S2UR UR7, SR_CgaCtaId ;  /* 0x00000000000779c3 */ /* 0x000ea20000008800 */
[----:B------:R-:W-:Y:S02]  /*2280*/  ISETP.GT.U32.AND P0, PT, R19, 0x1, PT ;  /* 0x000000011300780c */ /* 0x000fe40003f04070 */
[----:B------:R-:W-:-:S04]  /*2290*/  USEL UR6, UR40, 0x1, UP0 ;  /* 0x0000000128067887 */ /* 0x000fc80008000000 */
[----:B------:R-:W-:-:S04]  /*22a0*/  UIADD3 UR6, UR39, UR40, -UR6 ;  /* 0x0000002827067290 */ /* 0x000fc8000fffe806 */
[----:B------:R-:W-:-:S04]  /*22b0*/  UIMAD.WIDE.U32 UR4, UR6, 0x24924925, URZ ;  /* 0x24924925060478a5 */ /* 0x000fc8000f8e003f */
[----:B------:R-:W-:-:S04]  /*22c0*/  UIADD3 UR4, UR6, -UR5, URZ ;  /* 0x8000000506047290 */ /* 0x000fc8000fffe03f */
[----:B------:R-:W-:-:S03]  /*22d0*/  ULEA.HI UR4, UR4, UR5, URZ, 0x1f ;  /* 0x0000000504047291 */ /* 0x000fc6000f8ff83f */
[----:B------:R-:W-:Y:S01]  /*22e0*/  UMOV UR5, 0x400 ;  /* 0x0000040000057882 */ /* 0x000fe20000000000 */
[----:B------:R-:W-:Y:S02]  /*22f0*/  USHF.R.U32.HI UR4, URZ, 0x2, UR4 ;  /* 0x000000023f047899 */ /* 0x000fe40008011604 */
[----:B--2---:R-:W-:Y:S02]  /*2300*/  ULEA UR5, UR7, UR5, 0x18 ;  /* 0x0000000507057291 */ /* 0x004fe4000f8ec03f */
[----:B------:R-:W-:-:S04]  /*2310*/  UIMAD UR4, UR4, -0x7, UR6 ;  /* 0xfffffff9040478a4 */ /* 0x000fc8000f8e0206 */
[----:B------:R-:W-:-:S04]  /*2320*/  ULEA UR4, UR4, UR5, 0x3 ;  /* 0x0000000504047291 */ /* 0x000fc8000f8e183f */
[----:B------:R-:W-:-:S04]  /*2330*/  UIADD3 UR4, UR4, 0x38, URZ ;  /* 0x0000003804047890 */ /* 0x000fc8000fffe03f */
[----:B------:R-:W-:-:S09]  /*2340*/  UPRMT UR4, URZ, 0x654, UR4 ;  /* 0x000006543f047896 */ /* 0x000fd20008000004 */
[----:B------:R-:W-:Y:S01]  /*2350*/  SYNCS.ARRIVE.TRANS64.RED.A1T0 RZ, [UR4], RZ ;  /* 0x000000ffffff79a7 */ /* 0x000fe20008100404 */
[----:B------:R-:W-:Y:S05]  /*2360*/  @P0 BRA `(.L_x_26) ;  /* 0x0000000000040947 */ /* 0x000fea0003800000 */
[----:B------:R-:W-:Y:S01]  /*2370*/  BPT.TRAP 0x1 ;  /* 0x000000040000795c */ /* 0x000fe20000300000 */
.L_x_26:
[----:B------:R-:W2:Y:S01]  /*2380*/  LDC R6, c[0x0][0x288] ;  /* 0x0000a200ff067b82 */ /* 0x000ea20000000800 */
[----:B01----:R-:W-:Y:S01]  /*2390*/  SHF.R.U32.HI R3, RZ, 0x2, R18 ;  /* 0x00000002ff037819 */ /* 0x003fe20000011612 */
[----:B------:R-:W-:Y:S01]  /*23a0*/  UIADD3 UR39, UR40, UR39, URZ ;  /* 0x0000002728277290 */ /* 0x000fe2000fffe03f */
[----:B------:R-:W-:Y:S01]  /*23b0*/  LOP3.LUT R4, R18, 0x60, RZ, 0xc0, !PT ;  /* 0x0000006012047812 */ /* 0x000fe200078ec0ff */
[----:B------:R-:W-:Y:S01]  /*23c0*/  IMAD.SHL.U32 R15, R152, 0x100, RZ ;  /* 0x00000100980f7824 */ /* 0x000fe200078e00ff */
[----:B------:R-:W-:Y:S01]  /*23d0*/  LOP3.LUT R3, R3, 0x7, RZ, 0xc0, !PT ;  /* 0x0000000703037812 */ /* 0x000fe200078ec0ff */
[----:B------:R-:W-:Y:S01]  /*23e0*/  UISETP.GT.U32.AND UP0, UPT, UR39, 0x6, UPT ;  /* 0x000000062700788c */ /* 0x000fe2000bf04070 */
[----:B------:R-:W-:Y:S01]  /*23f0*/  SHF.R.U32.HI R10, RZ, 0x1, R4 ;  /* 0x00000001ff0a7819 */ /* 0x000fe20000011604 */
[----:B------:R-:W-:Y:S01]  /*2400*/  UIMAD.WIDE.U32 UR4, UR39, 0x24924925, URZ ;  /* 0x24924925270478a5 */ /* 0x000fe2000f8e003f */
[----:B------:R-:W-:Y:S01]  /*2410*/  LOP3.LUT R0, R22, 0x1, RZ, 0xc0, !PT ;  /* 0x0000000116007812 */ /* 0x000fe200078ec0ff */
[----:B------:R-:W-:Y:S01]  /*2420*/  ULDC UR7, c[0x0][0x284] ;  /* 0x0000a10000077ab9 */ /* 0x000fe20000000800 */
[----:B------:R-:W-:Y:S01]  /*2430*/  IADD3 R5, RZ, -R10, -R3 ;  /* 0x8000000aff057210 */ /* 0x000fe20007ffe803 */
[----:B------:R-:W-:Y:S01]  /*2440*/  UISETP.LT.U32.AND UP0, UPT, UR40, 0x7, UP0 ;  /* 0x000000072800788c */ /* 0x000fe20008701070 */
[----:B------:R-:W-:Y:S01]  /*2450*/  SHF.L.U32 R13, R153, 0x7, RZ ;  /* 0x00000007990d7819 */ /* 0x000fe200000006ff */
[C---:B------:R-:W-:Y:S01]  /*2460*/  IMAD.SHL.U32 R4, R0.reuse, 0x40, RZ ;  /* 0x0000004000047824 */ /* 0x040fe200078e00ff */
[----:B------:R-:W-:Y:S01]  /*2470*/  SHF.R.S32.HI R21, RZ, 0x1f, R23 ;  /* 0x0000001fff157819 */ /* 0x000fe20000011417 */
[----:B------:R-:W-:Y:S01]  /*2480*/  IMAD R12, R0, -0x40, R5 ;  /* 0xffffffc0000c7824 */ /* 0x000fe200078e0205 */
[----:B------:R-:W-:Y:S01]  /*2490*/  LOP3.LUT R0, R18, 0x3, RZ, 0xc0, !PT ;  /* 0x0000000312007812 */ /* 0x000fe200078ec0ff */
[----:B------:R-:W-:Y:S01]  /*24a0*/  UIADD3 UR4, UR39, -UR5, URZ ;  /* 0x8000000527047290 */ /* 0x000fe2000fffe03f */
[----:B------:R-:W-:Y:S01]  /*24b0*/  LOP3.LUT R3, R4, 0x40, R3, 0xe2, !PT ;  /* 0x0000004004037812 */ /* 0x000fe200078ee203 */
[----:B------:R-:W-:Y:S01]  /*24c0*/  UISETP.GE.U32.AND UP1, UPT, UR40, 0x7, UPT ;  /* 0x000000072800788c */ /* 0x000fe2000bf26070 */
[----:B------:R-:W-:Y:S01]  /*24d0*/  IMAD.WIDE R8, R152, 0x100, RZ ;  /* 0x0000010098087825 */ /* 0x000fe200078e02ff */
[----:B------:R-:W-:Y:S01]  /*24e0*/  ULDC.64 UR8, c[0x0][0x5d0] ;  /* 0x0001740000087ab9 */ /* 0x000fe20000000a00 */
[----:B------:R-:W-:Y:S01]  /*24f0*/  USEL UR6, URZ, 0x1, !UP0 ;  /* 0x000000013f067887 */ /* 0x000fe2000c000000 */
[----:B--2---:R-:W-:Y:S01]  /*2500*/  ISETP.GE.AND P0, PT, R13, R6, PT ;  /* 0x000000060d00720c */ /* 0x004fe20003f06270 */
[----:B------:R-:W-:Y:S01]  /*2510*/  IMAD R0, R0, -0x2, R6 ;  /* 0xfffffffe00007824 */ /* 0x000fe200078e0206 */
[----:B------:R-:W-:Y:S01]  /*2520*/  ULEA.HI UR4, UR4, UR5, URZ, 0x1f ;  /* 0x0000000504047291 */ /* 0x000fe2000f8ff83f */
[----:B------:R-:W-:Y:S01]  /*2530*/  IMAD.SHL.U32 R6, R18, 0x2, RZ ;  /* 0x0000000212067824 */ /* 0x000fe200078e00ff */
[----:B------:R-:W-:Y:S01]  /*2540*/  ISETP.GE.OR P0, PT, R15, UR7, P0 ;  /* 0x000000070f007c0c */ /* 0x000fe20008706670 */
[----:B------:R-:W-:Y:S01]  /*2550*/  IMAD R4, R21, UR8, RZ ;  /* 0x0000000815047c24 */ /* 0x000fe2000f8e02ff */
[----:B------:R-:W-:Y:S01]  /*2560*/  ULOP3.LUT UR38, UR38, UR6, URZ, 0x3c, !UPT ;  /* 0x0000000626267292 */ /* 0x000fe2000f8e3c3f */
[----:B------:R-:W-:Y:S01]  /*2570*/  LOP3.LUT R153, R8, R3, R10, 0xfe, !PT ;  /* 0x0000000308997212 */ /* 0x000fe200078efe0a */
[----:B------:R-:W-:Y:S01]  /*2580*/  USHF.R.U32.HI UR4, URZ, 0x2, UR4 ;  /* 0x000000023f047899 */ /* 0x000fe20008011604 */
[----:B------:R-:W-:Y:S01]  /*2590*/  LOP3.LUT R6, R13, 0x6, R6, 0xf8, !PT ;  /* 0x000000060d067812 */ /* 0x000fe200078ef806 */
[----:B------:R-:W-:Y:S01]  /*25a0*/  IMAD R11, R23, UR9, R4 ;  /* 0x00000009170b7c24 */ /* 0x000fe2000f8e0204 */
[----:B------:R-:W-:Y:S01]  /*25b0*/  IADD3 R3, -R15, UR7, R12 ;  /* 0x000000070f037c10 */ /* 0x000fe2000fffe10c */
[----:B------:R-:W-:Y:S01]  /*25c0*/  @UP1 ULOP3.LUT UR38, UR38, 0x1, UR4, 0x78, !UPT ;  /* 0x0000000126261892 */ /* 0x000fe2000f8e7804 */
[----:B------:R-:W-:Y:S01]  /*25d0*/  SHF.R.S32.HI R7, RZ, 0x1f, R6 ;  /* 0x0000001fff077819 */ /* 0x000fe20000011406 */
[----:B------:R-:W-:Y:S01]  /*25e0*/  UIMAD UR39, UR4, -0x7, UR39 ;  /* 0xfffffff9042778a4 */ /* 0x000fe2000f8e0227 */
[----:B------:R-:W-:-:S02]  /*25f0*/  IMAD.IADD R0, R0, 0x1, -R13 ;  /* 0x0000000100007824 */ /* 0x000fc400078e0a0d */
[----:B------:R-:W-:Y:S02]  /*2600*/  IMAD.MOV.U32 R152, RZ, RZ, -0x1 ;  /* 0xffffffffff987424 */ /* 0x000fe400078e00ff */
[----:B------:R-:W-:-:S05]  /*2610*/  IMAD.WIDE.U32 R4, R23, UR8, R6 ;  /* 0x0000000817047c25 */ /* 0x000fca000f8e0006 */
[----:B------:R-:W-:Y:S02]  /*2620*/  IADD3 R11, R5, R11, RZ ;  /* 0x0000000b050b7210 */ /* 0x000fe40007ffe0ff */
[----:B------:R-:W-:Y:S01]  /*2630*/  MOV R10, R4 ;  /* 0x00000004000a7202 */ /* 0x000fe20000000f00 */
[----:B------:R-:W-:Y:S06]  /*2640*/  @P0 BRA `(.L_x_28) ;  /* 0x0000006400800947 */ /* 0x000fec0003800000 */
[----:B------:R-:W0:Y:S01]  /*2650*/  LDC.64 R4, c[0x0][0x5c8] ;  /* 0x00017200ff047b82 */ /* 0x000e220000000a00 */
[----:B-----5:R-:W-:Y:S01]  /*2660*/  FSETP.NEU.AND P1, PT, R155, RZ, PT ;  /* 0x000000ff9b00720b */ /* 0x020fe20003f2d000 */
[----:B------:R-:W-:Y:S01]  /*2670*/  BSSY B0, `(.L_x_28) ;  /* 0x000065d000007945 */ /* 0x000fe20003800000 */
[----:B------:R-:W-:-:S04]  /*2680*/  ISETP.GT.AND P0, PT, R3, RZ, PT ;  /* 0x000000ff0300720c */ /* 0x000fc80003f04270 */
[----:B------:R-:W-:Y:S01]  /*2690*/  ISETP.GT.AND P3, PT, R0, RZ, P0 ;  /* 0x000000ff0000720c */ /* 0x000fe20000764270 */
[-C--:B0-----:R-:W-:Y:S02]  /*26a0*/  IMAD R12, R9, R4.reuse, RZ ;  /* 0x00000004090c7224 */ /* 0x081fe400078e02ff */
[----:B------:R-:W-:-:S04]  /*26b0*/  IMAD.WIDE.U32 R168, R153, R4, R10 ;  /* 0x0000000499a87225 */ /* 0x000fc800078e000a */
[----:B------:R-:W-:-:S04]  /*26c0*/  IMAD R11, R153, R5, R12 ;  /* 0x00000005990b7224 */ /* 0x000fc800078e020c */
[----:B------:R-:W-:Y:S01]  /*26d0*/  IMAD.IADD R171, R169, 0x1, R11 ;  /* 0x00000001a9ab7824 */ /* 0x000fe200078e020b */
[----:B------:R-:W-:Y:S06]  /*26e0*/  @!P1 BRA `(.L_x_29) ;  /* 0x0000004800309947 */ /* 0x000fec0003800000 */
[----:B------:R-:W0:Y:S01]  /*26f0*/  LDC.64 R14, c[0x0][0x5b8] ;  /* 0x00016e00ff0e7b82 */ /* 0x000e220000000a00 */
[----:B------:R-:W-:-:S07]  /*2700*/  ULDC.64 UR4, c[0x0][0x5c0] ;  /* 0x0001700000047ab9 */ /* 0x000fce0000000a00 */
[----:B------:R-:W1:Y:S08]  /*2710*/  LDC.64 R156, c[0x0][0x5b0] ;  /* 0x00016c00ff9c7b82 */ /* 0x000e700000000a00 */
[----:B------:R-:W2:Y:S01]  /*2720*/  LDC.64 R10, c[0x0][0x5a8] ;  /* 0x00016a00ff0a7b82 */ /* 0x000ea20000000a00 */
[-C--:B0-----:R-:W-:Y:S02]  /*2730*/  IMAD R12, R21, R14.reuse, RZ ;  /* 0x0000000e150c7224 */ /* 0x081fe400078e02ff */
[----:B------:R-:W-:-:S04]  /*2740*/  IMAD.WIDE.U32 R158, R23, R14, R6 ;  /* 0x0000000e179e7225 */ /* 0x000fc800078e0006 */
[----:B------:R-:W-:Y:S01]  /*2750*/  IMAD R15, R23, R15, R12 ;  /* 0x0000000f170f7224 */ /* 0x000fe200078e020c */
[----:B------:R-:W-:Y:S01]  /*2760*/  MOV R20, R158 ;  /* 0x0000009e00147202 */ /* 0x000fe20000000f00 */
[-C--:B-1----:R-:W-:Y:S02]  /*2770*/  IMAD R12, R9, R156.reuse, RZ ;  /* 0x0000009c090c7224 */ /* 0x082fe400078e02ff */
[----:B------:R-:W-:Y:S02]  /*2780*/  IMAD.IADD R21, R159, 0x1, R15 ;  /* 0x000000019f157824 */ /* 0x000fe400078e020f */
[C---:B------:R-:W-:Y:S02]  /*2790*/  IMAD R167, R153.reuse, R157, R12 ;  /* 0x0000009d99a77224 */ /* 0x040fe400078e020c */
[----:B------:R-:W-:-:S04]  /*27a0*/  IMAD.WIDE.U32 R12, R153, R156, R20 ;  /* 0x0000009c990c7225 */ /* 0x000fc800078e0014 */
[----:B------:R-:W-:Y:S01]  /*27b0*/  IMAD.IADD R13, R13, 0x1, R167 ;  /* 0x000000010d0d7824 */ /* 0x000fe200078e02a7 */
[----:B--2---:R-:W-:-:S04]  /*27c0*/  LEA R162, P1, R12, R10, 0x2 ;  /* 0x0000000a0ca27211 */ /* 0x004fc800078210ff */
[----:B------:R-:W-:-:S05]  /*27d0*/  LEA.HI.X R163, R12, R11, R13, 0x2, P1 ;  /* 0x0000000b0ca37211 */ /* 0x000fca00008f140d */
[----:B------:R0:W2:Y:S01]  /*27e0*/  @P3 LDG.E.LTC128B R174, desc[UR36][R162.64] ;  /* 0x00000024a2ae3981 */ /* 0x0000a2000c1e1920 */
[----:B------:R-:W-:Y:S01]  /*27f0*/  IMAD.WIDE.U32 R160, R153, R156, R6 ;  /* 0x0000009c99a07225 */ /* 0x000fe200078e0006 */
[----:B------:R-:W-:Y:S01]  /*2800*/  ISETP.GT.AND P5, PT, R0, 0x1, P0 ;  /* 0x000000010000780c */ /* 0x000fe200007a4270 */
[----:B------:R-:W-:Y:S01]  /*2810*/  BSSY B1, `(.L_x_30) ;  /* 0x0000016000017945 */ /* 0x000fe20003800000 */
[----:B------:R-:W-:Y:S01]  /*2820*/  LEA R12, P1, R168, UR4, 0x2 ;  /* 0x00000004a80c7c11 */ /* 0x000fe2000f8210ff */
[----:B------:R-:W-:-:S03]  /*2830*/  IMAD.IADD R161, R167, 0x1, R161 ;  /* 0x00000001a7a17824 */ /* 0x000fc600078e02a1 */
[----:B------:R-:W-:Y:S01]  /*2840*/  LEA.HI.X R13, R168, UR5, R171, 0x2, P1 ;  /* 0x00000005a80d7c11 */ /* 0x000fe200088f14ab */
[----:B------:R-:W-:Y:S01]  /*2850*/  IMAD.WIDE.U32 R164, R23, R14, R160 ;  /* 0x0000000e17a47225 */ /* 0x000fe200078e00a0 */
[C---:B------:R-:W-:Y:S02]  /*2860*/  SHF.L.U64.HI R161, R156.reuse, 0x3, R157 ;  /* 0x000000039ca17819 */ /* 0x040fe4000001029d */
[----:B------:R-:W-:Y:S01]  /*2870*/  SHF.L.U32 R160, R156, 0x3, RZ ;  /* 0x000000039ca07819 */ /* 0x000fe200000006ff */
[----:B------:R-:W-:Y:S01]  /*2880*/  IMAD.IADD R165, R15, 0x1, R165 ;  /* 0x000000010fa57824 */ /* 0x000fe200078e02a5 */
[----:B0-----:R-:W-:-:S03]  /*2890*/  LEA R162, P1, R164, R10, 0x2 ;  /* 0x0000000aa4a27211 */ /* 0x001fc600078210ff */
[----:B------:R-:W-:-:S04]  /*28a0*/  IMAD.WIDE.U32 R172, R153, R156, R160 ;  /* 0x0000009c99ac7225 */ /* 0x000fc800078e00a0 */
[----:B------:R-:W-:Y:S02]  /*28b0*/  IMAD.IADD R167, R167, 0x1, R173 ;  /* 0x00000001a7a77824 */ /* 0x000fe400078e02ad */
[----:B--2---:R-:W-:-:S04]  /*28c0*/  FMUL R163, R174, R155 ;  /* 0x0000009baea37220 */ /* 0x004fc80000400000 */
[----:B------:R-:W-:Y:S01]  /*28d0*/  FFMA R169, R88, R154, R163 ;  /* 0x0000009a58a97223 */ /* 0x000fe200000000a3 */
[----:B------:R-:W-:Y:S02]  /*28e0*/  LEA.HI.X R163, R164, R11, R165, 0x2, P1 ;  /* 0x0000000ba4a37211 */ /* 0x000fe400008f14a5 */
[----:B------:R-:W-:Y:S02]  /*28f0*/  ISETP.GT.AND P1, PT, R3, 0x8, PT ;  /* 0x000000080300780c */ /* 0x000fe40003f24270 */
[----:B------:R-:W-:Y:S01]  /*2900*/  IADD3 R164, P4, R158, R172, RZ ;  /* 0x000000ac9ea47210 */ /* 0x000fe20007f9e0ff */
[----:B------:R0:W-:Y:S01]  /*2910*/  @P3 STG.E desc[UR36][R12.64], R169 ;  /* 0x000000a90c003986 */ /* 0x0001e2000c101924 */
[----:B------:R-:W-:Y:S02]  /*2920*/  ISETP.GT.AND P2, PT, R0, RZ, P1 ;  /* 0x000000ff0000720c */ /* 0x000fe40000f44270 */
[----:B------:R-:W-:Y:S02]  /*2930*/  LEA R170, P3, R164, R10, 0x2 ;  /* 0x0000000aa4aa7211 */ /* 0x000fe400078610ff */
[----:B------:R-:W-:Y:S01]  /*2940*/  IADD3.X R165, R167, R21, RZ, P4, !PT ;  /* 0x00000015a7a57210 */ /* 0x000fe200027fe4ff */
[----:B------:R-:W-:Y:S10]  /*2950*/  @!P5 BRA `(.L_x_31) ;  /* 0x000000000004d947 */ /* 0x000ff40003800000 */
[----:B------:R1:W5:Y:S02]  /*2960*/  LDG.E.LTC128B R174, desc[UR36][R162.64+0x4] ;  /* 0x00000424a2ae7981 */ /* 0x000364000c1e1920 */
.L_x_31:
[----:B------:R-:W-:Y:S05]  /*2970*/  BSYNC B1 ;  /* 0x0000000000017941 */ /* 0x000fea0003800000 */
.L_x_30:
[----:B-----5:R-:W-:Y:S01]  /*2980*/  FMUL R88, R174, R155 ;  /* 0x0000009bae587220 */ /* 0x020fe20000400000 */
[----:B------:R-:W-:-:S03]  /*2990*/  LEA.HI.X R171, R164, R11, R165, 0x2, P3 ;  /* 0x0000000ba4ab7211 */ /* 0x000fc600018f14a5 */
[----:B------:R-:W-:-:S05]  /*29a0*/  FFMA R175, R89, R154, R88 ;  /* 0x0000009a59af7223 */ /* 0x000fca0000000058 */
[----:B------:R2:W-:Y:S04]  /*29b0*/  @P5 STG.E desc[UR36][R12.64+0x4], R175 ;  /* 0x000004af0c005986 */ /* 0x0005e8000c101924 */
[----:B------:R-:W3:Y:S01]  /*29c0*/  @P2 LDG.E.LTC128B R174, desc[UR36][R170.64] ;  /* 0x00000024aaae2981 */ /* 0x000ee2000c1e1920 */
[----:B------:R-:W-:Y:S01]  /*29d0*/  IADD3 R172, P3, R6, R172, RZ ;  /* 0x000000ac06ac7210 */ /* 0x000fe20007f7e0ff */
[C---:B------:R-:W-:Y:S01]  /*29e0*/  IMAD.SHL.U32 R165, R4.reuse, 0x20, RZ ;  /* 0x0000002004a57824 */ /* 0x040fe200078e00ff */
[----:B------:R-:W-:Y:S03]  /*29f0*/  BSSY B1, `(.L_x_32) ;  /* 0x000000f000017945 */ /* 0x000fe60003800000 */
[----:B------:R-:W-:Y:S01]  /*2a00*/  IMAD.X R173, R7, 0x1, R167, P3 ;  /* 0x0000000107ad7824 */ /* 0x000fe200018e06a7 */
[----:B------:R-:W-:-:S02]  /*2a10*/  SHF.L.U64.HI R167, R4, 0x5, R5 ;  /* 0x0000000504a77819 */ /* 0x000fc40000010205 */
[----:B------:R-:W-:Y:S01]  /*2a20*/  IADD3 R168, P4, R165, R12, RZ ;  /* 0x0000000ca5a87210 */ /* 0x000fe20007f9e0ff */
[----:B------:R-:W-:Y:S01]  /*2a30*/  IMAD.WIDE.U32 R172, R23, R14, R172 ;  /* 0x0000000e17ac7225 */ /* 0x000fe200078e00ac */
[----:B------:R-:W-:-:S03]  /*2a40*/  ISETP.GT.AND P3, PT, R0, 0x1, P1 ;  /* 0x000000010000780c */ /* 0x000fc60000f64270 */
[----:B0-----:R-:W-:Y:S01]  /*2a50*/  IMAD.X R169, R167, 0x1, R13, P4 ;  /* 0x00000001a7a97824 */ /* 0x001fe200020e060d */
[----:B------:R-:W-:Y:S02]  /*2a60*/  IADD3 R89, R15, R173, RZ ;  /* 0x000000ad0f597210 */ /* 0x000fe40007ffe0ff */
[----:B------:R-:W-:-:S04]  /*2a70*/  LEA R88, P5, R172, R10, 0x2 ;  /* 0x0000000aac587211 */ /* 0x000fc800078a10ff */
[----:B------:R-:W-:Y:S01]  /*2a80*/  LEA.HI.X R89, R172, R11, R89, 0x2, P5 ;  /* 0x0000000bac597211 */ /* 0x000fe200028f1459 */
[----:B---3--:R-:W-:-:S04]  /*2a90*/  FMUL R173, R174, R155 ;  /* 0x0000009baead7220 */ /* 0x008fc80000400000 */
[----:B------:R-:W-:-:S05]  /*2aa0*/  FFMA R173, R90, R154, R173 ;  /* 0x0000009a5aad7223 */ /* 0x000fca00000000ad */
[----:B------:R2:W-:Y:S01]  /*2ab0*/  @P2 STG.E desc[UR36][R168.64], R173 ;  /* 0x000000ada8002986 */ /* 0x0005e2000c101924 */
[----:B------:R-:W-:Y:S05]  /*2ac0*/  @!P3 BRA `(.L_x_33) ;  /* 0x000000000004b947 */ /* 0x000fea0003800000 */
[----:B------:R0:W5:Y:S02]  /*2ad0*/  LDG.E.LTC128B R174, desc[UR36][R88.64+0x4] ;  /* 0x0000042458ae7981 */ /* 0x000164000c1e1920 */
.L_x_33:
[----:B------:R-:W-:Y:S05]  /*2ae0*/  BSYNC B1 ;  /* 0x0000000000017941 */ /* 0x000fea0003800000 */
.L_x_32:
[----:B-----5:R-:W-:Y:S01]  /*2af0*/  FMUL R90, R174, R155 ;  /* 0x0000009bae5a7220 */ /* 0x020fe20000400000 */
[----:B------:R-:W-:Y:S01]  /*2b00*/  ISETP.GT.AND P2, PT, R0, 0x8, P0 ;  /* 0x000000080000780c */ /* 0x000fe20000744270 */
[----:B------:R-:W-:Y:S02]  /*2b10*/  BSSY B1, `(.L_x_34) ;  /* 0x0000007000017945 */ /* 0x000fe40003800000 */
[----:B------:R-:W-:Y:S01]  /*2b20*/  FFMA R171, R91, R154, R90 ;  /* 0x0000009a5bab7223 */ /* 0x000fe2000000005a */
[----:B------:R-:W-:Y:S01]  /*2b30*/  @P3 IMAD.MOV.U32 R90, RZ, RZ, R168 ;  /* 0x000000ffff5a3224 */ /* 0x000fe200078e00a8 */
[----:B------:R-:W-:-:S05]  /*2b40*/  @P3 MOV R91, R169 ;  /* 0x000000a9005b3202 */ /* 0x000fca0000000f00 */
[----:B------:R3:W-:Y:S03]  /*2b50*/  @P3 STG.E desc[UR36][R90.64+0x4], R171 ;  /* 0x000004ab5a003986 */ /* 0x0007e6000c101924 */
[----:B------:R-:W-:Y:S05]  /*2b60*/  @!P2 BRA `(.L_x_35) ;  /* 0x000000000004a947 */ /* 0x000fea0003800000 */
[----:B------:R4:W5:Y:S02]  /*2b70*/  LDG.E.LTC128B R174, desc[UR36][R162.64+0x20] ;  /* 0x00002024a2ae7981 */ /* 0x000964000c1e1920 */
.L_x_35:
[----:B------:R-:W-:Y:S05]  /*2b80*/  BSYNC B1 ;  /* 0x0000000000017941 */ /* 0x000fea0003800000 */
.L_x_34:
[----:B---3-5:R-:W-:Y:S01]  /*2b90*/  FMUL R91, R174, R155 ;  /* 0x0000009bae5b7220 */ /* 0x028fe20000400000 */
[----:B------:R-:W-:Y:S01]  /*2ba0*/  ISETP.GT.AND P3, PT, R0, 0x9, P0 ;  /* 0x000000090000780c */ /* 0x000fe20000764270 */
[----:B------:R-:W-:Y:S02]  /*2bb0*/  BSSY B1, `(.L_x_36) ;  /* 0x0000005000017945 */ /* 0x000fe40003800000 */
[----:B------:R-:W-:-:S05]  /*2bc0*/  FFMA R91, R92, R154, R91 ;  /* 0x0000009a5c5b7223 */ /* 0x000fca000000005b */
[----:B------:R3:W-:Y:S05]  /*2bd0*/  @P2 STG.E desc[UR36][R12.64+0x20], R91 ;  /* 0x0000205b0c002986 */ /* 0x0007ea000c101924 */
[----:B------:R-:W-:Y:S05]  /*2be0*/  @!P3 BRA `(.L_x_37) ;  /* 0x000000000004b947 */ /* 0x000fea0003800000 */
[----:B------:R0:W5:Y:S02]  /*2bf0*/  LDG.E.LTC128B R174, desc[UR36][R162.64+0x24] ;  /* 0x00002424a2ae7981 */ /* 0x000164000c1e1920 */
.L_x_37:
[----:B------:R-:W-:Y:S05]  /*2c00*/  BSYNC B1 ;  /* 0x0000000000017941 */ /* 0x000fea0003800000 */
.L_x_36:
[----:B-----5:R-:W-:Y:S01]  /*2c10*/  FMUL R90, R174, R155 ;  /* 0x0000009bae5a7220 */ /* 0x020fe20000400000 */
[----:B------:R-:W-:Y:S01]  /*2c20*/  ISETP.GT.AND P2, PT, R0, 0x8, P1 ;  /* 0x000000080000780c */ /* 0x000fe20000f44270 */
[----:B------:R-:W-:Y:S02]  /*2c30*/  BSSY B1, `(.L_x_38) ;  /* 0x0000005000017945 */ /* 0x000fe40003800000 */
[----:B------:R-:W-:-:S05]  /*2c40*/  FFMA R93, R93, R154, R90 ;  /* 0x0000009a5d5d7223 */ /* 0x000fca000000005a */
[----:B------:R0:W-:Y:S05]  /*2c50*/  @P3 STG.E desc[UR36][R12.64+0x24], R93 ;  /* 0x0000245d0c003986 */ /* 0x0001ea000c101924 */
[----:B------:R-:W-:Y:S05]  /*2c60*/  @!P2 BRA `(.L_x_39) ;  /* 0x000000000004a947 */ /* 0x000fea0003800000 */
[----:B------:R0:W5:Y:S02]  /*2c70*/  LDG.E.LTC128B R174, desc[UR36][R88.64+0x20] ;  /* 0x0000202458ae7981 */ /* 0x000164000c1e1920 */
.L_x_39:
[----:B------:R-:W-:Y:S05]  /*2c80*/  BSYNC B1 ;  /* 0x0000000000017941 */ /* 0x000fea0003800000 */
.L_x_38:
[----:B---3-5:R-:W-:Y:S01]  /*2c90*/  FMUL R91, R174, R155 ;  /* 0x0000009bae5b7220 */ /* 0x028fe20000400000 */
[----:B------:R-:W-:Y:S01]  /*2ca0*/  @P2 IMAD.MOV.U32 R90, RZ, RZ, R168 ;  /* 0x000000ffff5a2224 */ /* 0x000fe200078e00a8 */
[----:B------:R-:W-:Y:S01]  /*2cb0*/  ISETP.GT.AND P3, PT, R0, 0x9, P1 ;  /* 0x000000090000780c */ /* 0x000fe20000f64270 */
[----:B------:R-:W-:Y:S01]  /*2cc0*/  BSSY B1, `(.L_x_40) ;  /* 0x0000006000017945 */ /* 0x000fe20003800000 */
[----:B0-----:R-:W-:Y:S01]  /*2cd0*/  FFMA R93, R94, R154, R91 ;  /* 0x0000009a5e5d7223 */ /* 0x001fe2000000005b */
[----:B------:R-:W-:-:S05]  /*2ce0*/  @P2 IMAD.MOV.U32 R91, RZ, RZ, R169 ;  /* 0x000000ffff5b2224 */ /* 0x000fca00078e00a9 */
[----:B------:R0:W-:Y:S05]  /*2cf0*/  @P2 STG.E desc[UR36][R90.64+0x20], R93 ;  /* 0x0000205d5a002986 */ /* 0x0001ea000c101924 */
[----:B------:R-:W-:Y:S05]  /*2d00*/  @!P3 BRA `(.L_x_41) ;  /* 0x000000000004b947 */ /* 0x000fea0003800000 */
[----:B------:R3:W5:Y:S02]  /*2d10*/  LDG.E.LTC128B R174, desc[UR36][R88.64+0x24] ;  /* 0x0000242458ae7981 */ /* 0x000764000c1e1920 */
.L_x_41:
[----:B------:R-:W-:Y:S05]  /*2d20*/  BSYNC B1 ;  /* 0x0000000000017941 */ /* 0x000fea0003800000 */
.L_x_40:
[----:B0----5:R-:W-:Y:S01]  /*2d30*/  FMUL R90, R174, R155 ;  /* 0x0000009bae5a7220 */ /* 0x021fe20000400000 */
[----:B------:R-:W-:Y:S01]  /*2d40*/  @P3 IMAD.MOV.U32 R91, RZ, RZ, R169 ;  /* 0x000000ffff5b3224 */ /* 0x000fe200078e00a9 */
[----:B------:R-:W-:Y:S01]  /*2d50*/  ISETP.GT.AND P2, PT, R0, 0x10, P0 ;  /* 0x000000100000780c */ /* 0x000fe20000744270 */
[----:B------:R-:W-:Y:S01]  /*2d60*/  BSSY B1, `(.L_x_42) ;  /* 0x0000006000017945 */ /* 0x000fe20003800000 */
[----:B------:R-:W-:Y:S01]  /*2d70*/  FFMA R95, R95, R154, R90 ;  /* 0x0000009a5f5f7223 */ /* 0x000fe2000000005a */
[----:B------:R-:W-:-:S05]  /*2d80*/  @P3 MOV R90, R168 ;  /* 0x000000a8005a3202 */ /* 0x000fca0000000f00 */
[----:B------:R0:W-:Y:S05]  /*2d90*/  @P3 STG.E desc[UR36][R90.64+0x24], R95 ;  /* 0x0000245f5a003986 */ /* 0x0001ea000c101924 */
[----:B------:R-:W-:Y:S05]  /*2da0*/  @!P2 BRA `(.L_x_43) ;  /* 0x000000000004a947 */ /* 0x000fea0003800000 */
[----:B------:R0:W5:Y:S02]  /*2db0*/  LDG.E.LTC128B R174, desc[UR36][R162.64+0x40] ;  /* 0x00004024a2ae7981 */ /* 0x000164000c1e1920 */
.L_x_43:
[----:B------:R-:W-:Y:S05]  /*2dc0*/  BSYNC B1 ;  /* 0x0000000000017941 */ /* 0x000fea0003800000 */
.L_x_42:
[----:B0----5:R-:W-:Y:S01]  /*2dd0*/  FMUL R91, R174, R155 ;  /* 0x0000009bae5b7220 */ /* 0x021fe20000400000 */
[----:B------:R-:W-:Y:S01]  /*2de0*/  ISETP.GT.AND P3, PT, R0, 0x11, P0 ;  /* 0x000000110000780c */ /* 0x000fe20000764270 */
[----:B------:R-:W-:Y:S02]  /*2df0*/  BSSY B1, `(.L_x_44) ;  /* 0x0000005000017945 */ /* 0x000fe40003800000 */
[----:B------:R-:W-:-:S05]  /*2e00*/  FFMA R91, R96, R154, R91 ;  /* 0x0000009a605b7223 */ /* 0x000fca000000005b */
[----:B------:R0:W-:Y:S05]  /*2e10*/  @P2 STG.E desc[UR36][R12.64+0x40], R91 ;  /* 0x0000405b0c002986 */ /* 0x0001ea000c101924 */
[----:B------:R-:W-:Y:S05]  /*2e20*/  @!P3 BRA `(.L_x_45) ;  /* 0x000000000004b947 */ /* 0x000fea0003800000 */
[----:B------:R0:W5:Y:S02]  /*2e30*/  LDG.E.LTC128B R174, desc[UR36][R162.64+0x44] ;  /* 0x00004424a2ae7981 */ /* 0x000164000c1e1920 */
.L_x_45:
[----:B------:R-:W-:Y:S05]  /*2e40*/  BSYNC B1 ;  /* 0x0000000000017941 */ /* 0x000fea0003800000 */
.L_x_44:
[----:B-----5:R-:W-:Y:S01]  /*2e50*/  FMUL R90, R174, R155 ;  /* 0x0000009bae5a7220 */ /* 0x020fe20000400000 */
[----:B------:R-:W-:Y:S01]  /*2e60*/  ISETP.GT.AND P2, PT, R0, 0x10, P1 ;  /* 0x000000100000780c */ /* 0x000fe20000f44270 */
[----:B------:R-:W-:Y:S02]  /*2e70*/  BSSY B1, `(.L_x_46) ;  /* 0x0000005000017945 */ /* 0x000fe40003800000 */
[----:B------:R-:W-:-:S05]  /*2e80*/  FFMA R97, R97, R154, R90 ;  /* 0x0000009a61617223 */ /* 0x000fca000000005a */
[----:B------:R0:W-:Y:S05]  /*2e90*/  @P3 STG.E desc[UR36][R12.64+0x44], R97 ;  /* 0x000044610c003986 */ /* 0x0001ea000c101924 */
[----:B------:R-:W-:Y:S05]  /*2ea0*/  @!P2 BRA `(.L_x_47) ;  /* 0x000000000004a947 */ /* 0x000fea0003800000 */
[----:B------:R0:W5:Y:S02]  /*2eb0*/  LDG.E.LTC128B R174, desc[UR36][R88.64+0x40] ;  /* 0x0000402458ae7981 */ /* 0x000164000c1e1920 */
.L_x_47:
[----:B------:R-:W-:Y:S05]  /*2ec0*/  BSYNC B1 ;  /* 0x0000000000017941 */ /* 0x000fea0003800000 */
.L_x_46:
        /* <DEDUP_REMOVED lines=9> */
.L_x_49:
[----:B------:R-:W-:Y:S05]  /*2f60*/  BSYNC B1 ;  /* 0x0000000000017941 */ /* 0x000fea0003800000 */
.L_x_48:
[----:B0----5:R-:W-:Y:S01]  /*2f70*/  FMUL R90, R174, R155 ;  /* 0x0000009bae5a7220 */ /* 0x021fe20000400000 */
[----:B------:R-:W-:Y:S01]  /*2f80*/  @P3 IMAD.MOV.U32 R91, RZ, RZ, R169 ;  /* 0x000000ffff5b3224 */ /* 0x000fe200078e00a9 */
[----:B------:R-:W-:Y:S01]  /*2f90*/  ISETP.GT.AND P2, PT, R0, 0x18, P0 ;  /* 0x000000180000780c */ /* 0x000fe20000744270 */
[----:B------:R-:W-:Y:S01]  /*2fa0*/  BSSY B1, `(.L_x_50) ;  /* 0x0000006000017945 */ /* 0x000fe20003800000 */
[----:B------:R-:W-:Y:S01]  /*2fb0*/  FFMA R99, R99, R154, R90 ;  /* 0x0000009a63637223 */ /* 0x000fe2000000005a */
[----:B------:R-:W-:-:S05]  /*2fc0*/  @P3 IMAD.MOV.U32 R90, RZ, RZ, R168 ;  /* 0x000000ffff5a3224 */ /* 0x000fca00078e00a8 */
[----:B------:R0:W-:Y:S05]  /*2fd0*/  @P3 STG.E desc[UR36][R90.64+0x44], R99 ;  /* 0x000044635a003986 */ /* 0x0001ea000c101924 */
[----:B------:R-:W-:Y:S05]  /*2fe0*/  @!P2 BRA `(.L_x_51) ;  /* 0x000000000004a947 */ /* 0x000fea0003800000 */
[----:B------:R0:W5:Y:S02]  /*2ff0*/  LDG.E.LTC128B R174, desc[UR36][R162.64+0x60] ;  /* 0x00006024a2ae7981 */ /* 0x000164000c1e1920 */
.L_x_51:
[----:B------:R-:W-:Y:S05]  /*3000*/  BSYNC B1 ;  /* 0x0000000000017941 */ /* 0x000fea0003800000 */
.L_x_50:
[----:B0----5:R-:W-:Y:S01]  /*3010*/  FMUL R91, R174, R155 ;  /* 0x0000009bae5b7220 */ /* 0x021fe20000400000 */
[----:B------:R-:W-:Y:S01]  /*3020*/  ISETP.GT.AND P3, PT, R0, 0x19, P0 ;  /* 0x000000190000780c */ /* 0x000fe20000764270 */
[----:B------:R-:W-:Y:S02]  /*3030*/  BSSY B1, `(.L_x_52) ;  /* 0x0000005000017945 */ /* 0x000fe40003800000 */
[----:B------:R-:W-:-:S05]  /*3040*/  FFMA R91, R100, R154, R91 ;  /* 0x0000009a645b7223 */ /* 0x000fca000000005b */
[----:B------:R0:W-:Y:S05]  /*3050*/  @P2 STG.E desc[UR36][R12.64+0x60], R91 ;  /* 0x0000605b0c002986 */ /* 0x0001ea000c101924 */
[----:B------:R-:W-:Y:S05]  /*3060*/  @!P3 BRA `(.L_x_53) ;  /* 0x000000000004b947 */ /* 0x000fea0003800000 */
[----:B------:R0:W5:Y:S02]  /*3070*/  LDG.E.LTC128B R174, desc[UR36][R162.64+0x64] ;  /* 0x00006424a2ae7981 */ /* 0x000164000c1e1920 */
.L_x_53:
[----:B------:R-:W-:Y:S05]  /*3080*/  BSYNC B1 ;  /* 0x0000000000017941 */ /* 0x000fea0003800000 */
.L_x_52:
[----:B-----5:R-:W-:Y:S01]  /*3090*/  FMUL R90, R174, R155 ;  /* 0x0000009bae5a7220 */ /* 0x020fe20000400000 */
[----:B------:R-:W-:Y:S01]  /*30a0*/  ISETP.GT.AND P2, PT, R0, 0x18, P1 ;  /* 0x000000180000780c */ /* 0x000fe20000f44270 */
[----:B------:R-:W-:Y:S02]  /*30b0*/  BSSY B1, `(.L_x_54) ;  /* 0x0000005000017945 */ /* 0x000fe40003800000 */
[----:B------:R-:W-:-:S05]  /*30c0*/  FFMA R101, R101, R154, R90 ;  /* 0x0000009a65657223 */ /* 0x000fca000000005a */
[----:B------:R0:W-:Y:S05]  /*30d0*/  @P3 STG.E desc[UR36][R12.64+0x64], R101 ;  /* 0x000064650c003986 */ /* 0x0001ea000c101924 */
[----:B------:R-:W-:Y:S05]  /*30e0*/  @!P2 BRA `(.L_x_55) ;  /* 0x000000000004a947 */ /* 0x000fea0003800000 */
[----:B------:R0:W5:Y:S02]  /*30f0*/  LDG.E.LTC128B R174, desc[UR36][R88.64+0x60] ;  /* 0x0000602458ae7981 */ /* 0x000164000c1e1920 */
.L_x_55:
[----:B------:R-:W-:Y:S05]  /*3100*/  BSYNC B1 ;  /* 0x0000000000017941 */ /* 0x000fea0003800000 */
.L_x_54:
[----:B0----5:R-:W-:Y:S01]  /*3110*/  FMUL R91, R174, R155 ;  /* 0x0000009bae5b7220 */ /* 0x021fe20000400000 */
[----:B------:R-:W-:Y:S01]  /*3120*/  @P2 MOV R90, R168 ;  /* 0x000000a8005a2202 */ /* 0x000fe20000000f00 */
[----:B------:R-:W-:Y:S01]  /*3130*/  BSSY B1, `(.L_x_56) ;  /* 0x0000007000017945 */ /* 0x000fe20003800000 */
[----:B------:R-:W-:Y:S01]  /*3140*/  ISETP.GT.AND P3, PT, R0, 0x19, P1 ;  /* 0x000000190000780c */ /* 0x000fe20000f64270 */
[----:B------:R-:W-:Y:S01]  /*3150*/  FFMA R93, R102, R154, R91 ;  /* 0x0000009a665d7223 */ /* 0x000fe2000000005b */
[----:B------:R-:W-:-:S05]  /*3160*/  @P2 IMAD.MOV.U32 R91, RZ, RZ, R169 ;  /* 0x000000ffff5b2224 */ /* 0x000fca00078e00a9 */
[----:B------:R0:W-:Y:S06]  /*3170*/  @P2 STG.E desc[UR36][R90.64+0x60], R93 ;  /* 0x0000605d5a002986 */ /* 0x0001ec000c101924 */
[----:B------:R-:W-:Y:S05]  /*3180*/  @!P3 BRA `(.L_x_57) ;  /* 0x000000000004b947 */ /* 0x000fea0003800000 */
[----:B------:R0:W5:Y:S02]  /*3190*/  LDG.E.LTC128B R174, desc[UR36][R88.64+0x64] ;  /* 0x0000642458ae7981 */ /* 0x000164000c1e1920 */
.L_x_57:
[----:B------:R-:W-:Y:S05]  /*31a0*/  BSYNC B1 ;  /* 0x0000000000017941 */ /* 0x000fea0003800000 */
.L_x_56:
        /* <DEDUP_REMOVED lines=9> */
.L_x_59:
[----:B------:R-:W-:Y:S05]  /*3240*/  BSYNC B1 ;  /* 0x0000000000017941 */ /* 0x000fea0003800000 */
.L_x_58:
[----:B0----5:R-:W-:Y:S01]  /*3250*/  FMUL R91, R174, R155 ;  /* 0x0000009bae5b7220 */ /* 0x021fe20000400000 */
[----:B------:R-:W-:Y:S01]  /*3260*/  ISETP.GT.AND P3, PT, R0, 0x21, P0 ;  /* 0x000000210000780c */ /* 0x000fe20000764270 */
[----:B------:R-:W-:Y:S02]  /*3270*/  BSSY B1, `(.L_x_60) ;  /* 0x0000005000017945 */ /* 0x000fe40003800000 */
[----:B------:R-:W-:-:S05]  /*3280*/  FFMA R91, R104, R154, R91 ;  /* 0x0000009a685b7223 */ /* 0x000fca000000005b */
[----:B------:R0:W-:Y:S05]  /*3290*/  @P2 STG.E desc[UR36][R12.64+0x80], R91 ;  /* 0x0000805b0c002986 */ /* 0x0001ea000c101924 */
[----:B------:R-:W-:Y:S05]  /*32a0*/  @!P3 BRA `(.L_x_61) ;  /* 0x000000000004b947 */ /* 0x000fea0003800000 */
[----:B------:R0:W5:Y:S02]  /*32b0*/  LDG.E.LTC128B R174, desc[UR36][R162.64+0x84] ;  /* 0x00008424a2ae7981 */ /* 0x000164000c1e1920 */
.L_x_61:
[----:B------:R-:W-:Y:S05]  /*32c0*/  BSYNC B1 ;  /* 0x0000000000017941 */ /* 0x000fea0003800000 */
.L_x_60:
[----:B-----5:R-:W-:Y:S01]  /*32d0*/  FMUL R90, R174, R155 ;  /* 0x0000009bae5a7220 */ /* 0x020fe20000400000 */
[----:B------:R-:W-:Y:S01]  /*32e0*/  ISETP.GT.AND P2, PT, R0, 0x20, P1 ;  /* 0x000000200000780c */ /* 0x000fe20000f44270 */
[----:B------:R-:W-:Y:S02]  /*32f0*/  BSSY B1, `(.L_x_62) ;  /* 0x0000005000017945 */ /* 0x000fe40003800000 */
[----:B------:R-:W-:-:S05]  /*3300*/  FFMA R105, R105, R154, R90 ;  /* 0x0000009a69697223 */ /* 0x000fca000000005a */
[----:B------:R0:W-:Y:S05]  /*3310*/  @P3 STG.E desc[UR36][R12.64+0x84], R105 ;  /* 0x000084690c003986 */ /* 0x0001ea000c101924 */
[----:B------:R-:W-:Y:S05]  /*3320*/  @!P2 BRA `(.L_x_63) ;  /* 0x000000000004a947 */ /* 0x000fea0003800000 */
[----:B------:R0:W5:Y:S02]  /*3330*/  LDG.E.LTC128B R174, desc[UR36][R88.64+0x80] ;  /* 0x0000802458ae7981 */ /* 0x000164000c1e1920 */
.L_x_63:
[----:B------:R-:W-:Y:S05]  /*3340*/  BSYNC B1 ;  /* 0x0000000000017941 */ /* 0x000fea0003800000 */
.L_x_62:
        /* <DEDUP_REMOVED lines=9> */
.L_x_65:
[----:B------:R-:W-:Y:S05]  /*33e0*/  BSYNC B1 ;  /* 0x0000000000017941 */ /* 0x000fea0003800000 */
.L_x_64:
        /* <DEDUP_REMOVED lines=9> */
.L_x_67:
[----:B------:R-:W-:Y:S05]  /*3480*/  BSYNC B1 ;  /* 0x0000000000017941 */ /* 0x000fea0003800000 */
.L_x_66:
[----:B0----5:R-:W-:Y:S01]  /*3490*/  FMUL R91, R174, R155 ;  /* 0x0000009bae5b7220 */ /* 0x021fe20000400000 */
[----:B------:R-:W-:Y:S01]  /*34a0*/  ISETP.GT.AND P3, PT, R0, 0x29, P0 ;  /* 0x000000290000780c */ /* 0x000fe20000764270 */
[----:B------:R-:W-:Y:S02]  /*34b0*/  BSSY B1, `(.L_x_68) ;  /* 0x0000005000017945 */ /* 0x000fe40003800000 */
[----:B------:R-:W-:-:S05]  /*34c0*/  FFMA R91, R108, R154, R91 ;  /* 0x0000009a6c5b7223 */ /* 0x000fca000000005b */
[----:B------:R0:W-:Y:S05]  /*34d0*/  @P2 STG.E desc[UR36][R12.64+0xa0], R91 ;  /* 0x0000a05b0c002986 */ /* 0x0001ea000c101924 */
[----:B------:R-:W-:Y:S05]  /*34e0*/  @!P3 BRA `(.L_x_69) ;  /* 0x000000000004b947 */ /* 0x000fea0003800000 */
[----:B------:R0:W5:Y:S02]  /*34f0*/  LDG.E.LTC128B R174, desc[UR36][R162.64+0xa4] ;  /* 0x0000a424a2ae7981 */ /* 0x000164000c1e1920 */
.L_x_69:
[----:B------:R-:W-:Y:S05]  /*3500*/  BSYNC B1 ;  /* 0x0000000000017941 */ /* 0x000fea0003800000 */
.L_x_68:
[----:B-----5:R-:W-:Y:S01]  /*3510*/  FMUL R90, R174, R155 ;  /* 0x0000009bae5a7220 */ /* 0x020fe20000400000 */
[----:B------:R-:W-:Y:S01]  /*3520*/  ISETP.GT.AND P2, PT, R0, 0x28, P1 ;  /* 0x000000280000780c */ /* 0x000fe20000f44270 */
[----:B------:R-:W-:Y:S02]  /*3530*/  BSSY B1, `(.L_x_70) ;  /* 0x0000005000017945 */ /* 0x000fe40003800000 */
[----:B------:R-:W-:-:S05]  /*3540*/  FFMA R109, R109, R154, R90 ;  /* 0x0000009a6d6d7223 */ /* 0x000fca000000005a */
[----:B------:R0:W-:Y:S05]  /*3550*/  @P3 STG.E desc[UR36][R12.64+0xa4], R109 ;  /* 0x0000a46d0c003986 */ /* 0x0001ea000c101924 */
[----:B------:R-:W-:Y:S05]  /*3560*/  @!P2 BRA `(.L_x_71) ;  /* 0x000000000004a947 */ /* 0x000fea0003800000 */
[----:B------:R0:W5:Y:S02]  /*3570*/  LDG.E.LTC128B R174, desc[UR36][R88.64+0xa0] ;  /* 0x0000a02458ae7981 */ /* 0x000164000c1e1920 */
.L_x_71:
[----:B------:R-:W-:Y:S05]  /*3580*/  BSYNC B1 ;  /* 0x0000000000017941 */ /* 0x000fea0003800000 */
.L_x_70:
        /* <DEDUP_REMOVED lines=9> */
.L_x_73:
[----:B------:R-:W-:Y:S05]  /*3620*/  BSYNC B1 ;  /* 0x0000000000017941 */ /* 0x000fea0003800000 */
.L_x_72:
        /* <DEDUP_REMOVED lines=9> */
.L_x_75:
[----:B------:R-:W-:Y:S05]  /*36c0*/  BSYNC B1 ;  /* 0x0000000000017941 */ /* 0x000fea0003800000 */
.L_x_74:
[----:B0----5:R-:W-:Y:S01]  /*36d0*/  FMUL R91, R174, R155 ;  /* 0x0000009bae5b7220 */ /* 0x021fe20000400000 */
[----:B------:R-:W-:Y:S01]  /*36e0*/  ISETP.GT.AND P3, PT, R0, 0x31, P0 ;  /* 0x000000310000780c */ /* 0x000fe20000764270 */
[----:B------:R-:W-:Y:S02]  /*36f0*/  BSSY B1, `(.L_x_76) ;  /* 0x0000005000017945 */ /* 0x000fe40003800000 */
[----:B------:R-:W-:-:S05]  /*3700*/  FFMA R91, R112, R154, R91 ;  /* 0x0000009a705b7223 */ /* 0x000fca000000005b */
[----:B------:R0:W-:Y:S05]  /*3710*/  @P2 STG.E desc[UR36][R12.64+0xc0], R91 ;  /* 0x0000c05b0c002986 */ /* 0x0001ea000c101924 */
[----:B------:R-:W-:Y:S05]  /*3720*/  @!P3 BRA `(.L_x_77) ;  /* 0x000000000004b947 */ /* 0x000fea0003800000 */
[----:B------:R0:W5:Y:S02]  /*3730*/  LDG.E.LTC128B R174, desc[UR36][R162.64+0xc4] ;  /* 0x0000c424a2ae7981 */ /* 0x000164000c1e1920 */
.L_x_77:
[----:B------:R-:W-:Y:S05]  /*3740*/  BSYNC B1 ;  /* 0x0000000000017941 */ /* 0x000fea0003800000 */
.L_x_76:
[----:B-----5:R-:W-:Y:S01]  /*3750*/  FMUL R90, R174, R155 ;  /* 0x0000009bae5a7220 */ /* 0x020fe20000400000 */
[----:B------:R-:W-:Y:S01]  /*3760*/  ISETP.GT.AND P2, PT, R0, 0x30, P1 ;  /* 0x000000300000780c */ /* 0x000fe20000f44270 */
[----:B------:R-:W-:Y:S02]  /*3770*/  BSSY B1, `(.L_x_78) ;  /* 0x0000005000017945 */ /* 0x000fe40003800000 */
[----:B------:R-:W-:-:S05]  /*3780*/  FFMA R113, R113, R154, R90 ;  /* 0x0000009a71717223 */ /* 0x000fca000000005a */
[----:B------:R0:W-:Y:S05]  /*3790*/  @P3 STG.E desc[UR36][R12.64+0xc4], R113 ;  /* 0x0000c4710c003986 */ /* 0x0001ea000c101924 */
[----:B------:R-:W-:Y:S05]  /*37a0*/  @!P2 BRA `(.L_x_79) ;  /* 0x000000000004a947 */ /* 0x000fea0003800000 */
[----:B------:R0:W5:Y:S02]  /*37b0*/  LDG.E.LTC128B R174, desc[UR36][R88.64+0xc0] ;  /* 0x0000c02458ae7981 */ /* 0x000164000c1e1920 */
.L_x_79:
[----:B------:R-:W-:Y:S05]  /*37c0*/  BSYNC B1 ;  /* 0x0000000000017941 */ /* 0x000fea0003800000 */
.L_x_78:
        /* <DEDUP_REMOVED lines=9> */
.L_x_81:
[----:B------:R-:W-:Y:S05]  /*3860*/  BSYNC B1 ;  /* 0x0000000000017941 */ /* 0x000fea0003800000 */
.L_x_80:
        /* <DEDUP_REMOVED lines=9> */
.L_x_83:
[----:B------:R-:W-:Y:S05]  /*3900*/  BSYNC B1 ;  /* 0x0000000000017941 */ /* 0x000fea0003800000 */
.L_x_82:
[----:B0----5:R-:W-:Y:S01]  /*3910*/  FMUL R91, R174, R155 ;  /* 0x0000009bae5b7220 */ /* 0x021fe20000400000 */
[----:B------:R-:W-:Y:S01]  /*3920*/  ISETP.GT.AND P3, PT, R0, 0x39, P0 ;  /* 0x000000390000780c */ /* 0x000fe20000764270 */
[----:B------:R-:W-:Y:S02]  /*3930*/  BSSY B1, `(.L_x_84) ;  /* 0x0000005000017945 */ /* 0x000fe40003800000 */
[----:B------:R-:W-:-:S05]  /*3940*/  FFMA R91, R116, R154, R91 ;  /* 0x0000009a745b7223 */ /* 0x000fca000000005b */
[----:B------:R0:W-:Y:S05]  /*3950*/  @P2 STG.E desc[UR36][R12.64+0xe0], R91 ;  /* 0x0000e05b0c002986 */ /* 0x0001ea000c101924 */
[----:B------:R-:W-:Y:S05]  /*3960*/  @!P3 BRA `(.L_x_85) ;  /* 0x000000000004b947 */ /* 0x000fea0003800000 */
[----:B------:R0:W5:Y:S02]  /*3970*/  LDG.E.LTC128B R174, desc[UR36][R162.64+0xe4] ;  /* 0x0000e424a2ae7981 */ /* 0x000164000c1e1920 */
.L_x_85:
[----:B------:R-:W-:Y:S05]  /*3980*/  BSYNC B1 ;  /* 0x0000000000017941 */ /* 0x000fea0003800000 */
.L_x_84:
[----:B-----5:R-:W-:Y:S01]  /*3990*/  FMUL R90, R174, R155 ;  /* 0x0000009bae5a7220 */ /* 0x020fe20000400000 */
[----:B------:R-:W-:Y:S01]  /*39a0*/  ISETP.GT.AND P2, PT, R0, 0x38, P1 ;  /* 0x000000380000780c */ /* 0x000fe20000f44270 */
[----:B------:R-:W-:Y:S02]  /*39b0*/  BSSY B1, `(.L_x_86) ;  /* 0x0000005000017945 */ /* 0x000fe40003800000 */
[----:B------:R-:W-:-:S05]  /*39c0*/  FFMA R117, R117, R154, R90 ;  /* 0x0000009a75757223 */ /* 0x000fca000000005a */
[----:B------:R0:W-:Y:S05]  /*39d0*/  @P3 STG.E desc[UR36][R12.64+0xe4], R117 ;  /* 0x0000e4750c003986 */ /* 0x0001ea000c101924 */
[----:B------:R-:W-:Y:S05]  /*39e0*/  @!P2 BRA `(.L_x_87) ;  /* 0x000000000004a947 */ /* 0x000fea0003800000 */
[----:B------:R0:W5:Y:S02]  /*39f0*/  LDG.E.LTC128B R174, desc[UR36][R88.64+0xe0] ;  /* 0x0000e02458ae7981 */ /* 0x000164000c1e1920 */
.L_x_87:
[----:B------:R-:W-:Y:S05]  /*3a00*/  BSYNC B1 ;  /* 0x0000000000017941 */ /* 0x000fea0003800000 */
.L_x_86:
        /* <DEDUP_REMOVED lines=9> */
.L_x_89:
[----:B------:R-:W-:Y:S05]  /*3aa0*/  BSYNC B1 ;  /* 0x0000000000017941 */ /* 0x000fea0003800000 */
.L_x_88:
        /* <DEDUP_REMOVED lines=9> */
.L_x_91:
[----:B------:R-:W-:Y:S05]  /*3b40*/  BSYNC B1 ;  /* 0x0000000000017941 */ /* 0x000fea0003800000 */
.L_x_90:
[----:B0----5:R-:W-:Y:S01]  /*3b50*/  FMUL R91, R174, R155 ;  /* 0x0000009bae5b7220 */ /* 0x021fe20000400000 */
[----:B------:R-:W-:Y:S01]  /*3b60*/  ISETP.GT.AND P3, PT, R0, 0x41, P0 ;  /* 0x000000410000780c */ /* 0x000fe20000764270 */
[----:B------:R-:W-:Y:S02]  /*3b70*/  BSSY B1, `(.L_x_92) ;  /* 0x0000005000017945 */ /* 0x000fe40003800000 */
[----:B------:R-:W-:-:S05]  /*3b80*/  FFMA R91, R120, R154, R91 ;  /* 0x0000009a785b7223 */ /* 0x000fca000000005b */
[----:B------:R0:W-:Y:S05]  /*3b90*/  @P2 STG.E desc[UR36][R12.64+0x100], R91 ;  /* 0x0001005b0c002986 */ /* 0x0001ea000c101924 */
[----:B------:R-:W-:Y:S05]  /*3ba0*/  @!P3 BRA `(.L_x_93) ;  /* 0x000000000004b947 */ /* 0x000fea0003800000 */
[----:B------:R0:W5:Y:S02]  /*3bb0*/  LDG.E.LTC128B R174, desc[UR36][R162.64+0x104] ;  /* 0x00010424a2ae7981 */ /* 0x000164000c1e1920 */
.L_x_93:
[----:B------:R-:W-:Y:S05]  /*3bc0*/  BSYNC B1 ;  /* 0x0000000000017941 */ /* 0x000fea0003800000 */
.L_x_92:
[----:B-----5:R-:W-:Y:S01]  /*3bd0*/  FMUL R90, R174, R155 ;  /* 0x0000009bae5a7220 */ /* 0x020fe20000400000 */
[----:B------:R-:W-:Y:S01]  /*3be0*/  ISETP.GT.AND P2, PT, R0, 0x40, P1 ;  /* 0x000000400000780c */ /* 0x000fe20000f44270 */
[----:B------:R-:W-:Y:S02]  /*3bf0*/  BSSY B1, `(.L_x_94) ;  /* 0x0000005000017945 */ /* 0x000fe40003800000 */
[----:B------:R-:W-:-:S05]  /*3c00*/  FFMA R121, R121, R154, R90 ;  /* 0x0000009a79797223 */ /* 0x000fca000000005a */
[----:B------:R0:W-:Y:S05]  /*3c10*/  @P3 STG.E desc[UR36][R12.64+0x104], R121 ;  /* 0x000104790c003986 */ /* 0x0001ea000c101924 */
[----:B------:R-:W-:Y:S05]  /*3c20*/  @!P2 BRA `(.L_x_95) ;  /* 0x000000000004a947 */ /* 0x000fea0003800000 */
[----:B------:R0:W5:Y:S02]  /*3c30*/  LDG.E.LTC128B R174, desc[UR36][R88.64+0x100] ;  /* 0x0001002458ae7981 */ /* 0x000164000c1e1920 */
.L_x_95:
[----:B------:R-:W-:Y:S05]  /*3c40*/  BSYNC B1 ;  /* 0x0000000000017941 */ /* 0x000fea0003800000 */
.L_x_94:
        /* <DEDUP_REMOVED lines=9> */
.L_x_97:
[----:B------:R-:W-:Y:S05]  /*3ce0*/  BSYNC B1 ;  /* 0x0000000000017941 */ /* 0x000fea0003800000 */
.L_x_96:
        /* <DEDUP_REMOVED lines=9> */
.L_x_99:
[----:B------:R-:W-:Y:S05]  /*3d80*/  BSYNC B1 ;  /* 0x0000000000017941 */ /* 0x000fea0003800000 */
.L_x_98:
[----:B0----5:R-:W-:Y:S01]  /*3d90*/  FMUL R91, R174, R155 ;  /* 0x0000009bae5b7220 */ /* 0x021fe20000400000 */
[----:B------:R-:W-:Y:S01]  /*3da0*/  ISETP.GT.AND P3, PT, R0, 0x49, P0 ;  /* 0x000000490000780c */ /* 0x000fe20000764270 */
[----:B------:R-:W-:Y:S02]  /*3db0*/  BSSY B1, `(.L_x_100) ;  /* 0x0000005000017945 */ /* 0x000fe40003800000 */
[----:B------:R-:W-:-:S05]  /*3dc0*/  FFMA R91, R124, R154, R91 ;  /* 0x0000009a7c5b7223 */ /* 0x000fca000000005b */
[----:B------:R0:W-:Y:S05]  /*3dd0*/  @P2 STG.E desc[UR36][R12.64+0x120], R91 ;  /* 0x0001205b0c002986 */ /* 0x0001ea000c101924 */
[----:B------:R-:W-:Y:S05]  /*3de0*/  @!P3 BRA `(.L_x_101) ;  /* 0x000000000004b947 */ /* 0x000fea0003800000 */
[----:B------:R0:W5:Y:S02]  /*3df0*/  LDG.E.LTC128B R174, desc[UR36][R162.64+0x124] ;  /* 0x00012424a2ae7981 */ /* 0x000164000c1e1920 */
.L_x_101:
[----:B------:R-:W-:Y:S05]  /*3e00*/  BSYNC B1 ;  /* 0x0000000000017941 */ /* 0x000fea0003800000 */
.L_x_100:
[----:B-----5:R-:W-:Y:S01]  /*3e10*/  FMUL R90, R174, R155 ;  /* 0x0000009bae5a7220 */ /* 0x020fe20000400000 */
[----:B------:R-:W-:Y:S01]  /*3e20*/  ISETP.GT.AND P2, PT, R0, 0x48, P1 ;  /* 0x000000480000780c */ /* 0x000fe20000f44270 */
[----:B------:R-:W-:Y:S02]  /*3e30*/  BSSY B1, `(.L_x_102) ;  /* 0x0000005000017945 */ /* 0x000fe40003800000 */
[----:B------:R-:W-:-:S05]  /*3e40*/  FFMA R125, R125, R154, R90 ;  /* 0x0000009a7d7d7223 */ /* 0x000fca000000005a */
[----:B------:R0:W-:Y:S05]  /*3e50*/  @P3 STG.E desc[UR36][R12.64+0x124], R125 ;  /* 0x0001247d0c003986 */ /* 0x0001ea000c101924 */
[----:B------:R-:W-:Y:S05]  /*3e60*/  @!P2 BRA `(.L_x_103) ;  /* 0x000000000004a947 */ /* 0x000fea0003800000 */
[----:B------:R0:W5:Y:S02]  /*3e70*/  LDG.E.LTC128B R174, desc[UR36][R88.64+0x120] ;  /* 0x0001202458ae7981 */ /* 0x000164000c1e1920 */
.L_x_103:
[----:B------:R-:W-:Y:S05]  /*3e80*/  BSYNC B1 ;  /* 0x0000000000017941 */ /* 0x000fea0003800000 */
.L_x_102:
        /* <DEDUP_REMOVED lines=9> */
.L_x_105:
[----:B------:R-:W-:Y:S05]  /*3f20*/  BSYNC B1 ;  /* 0x0000000000017941 */ /* 0x000fea0003800000 */
.L_x_104:
        /* <DEDUP_REMOVED lines=9> */
.L_x_107:
[----:B------:R-:W-:Y:S05]  /*3fc0*/  BSYNC B1 ;  /* 0x0000000000017941 */ /* 0x000fea0003800000 */
.L_x_106:
[----:B0----5:R-:W-:Y:S01]  /*3fd0*/  FMUL R91, R174, R155 ;  /* 0x0000009bae5b7220 */ /* 0x021fe20000400000 */
[----:B------:R-:W-:Y:S01]  /*3fe0*/  ISETP.GT.AND P3, PT, R0, 0x51, P0 ;  /* 0x000000510000780c */ /* 0x000fe20000764270 */
[----:B------:R-:W-:Y:S02]  /*3ff0*/  BSSY B1, `(.L_x_108) ;  /* 0x0000005000017945 */ /* 0x000fe40003800000 */
[----:B------:R-:W-:-:S05]  /*4000*/  FFMA R91, R128, R154, R91 ;  /* 0x0000009a805b7223 */ /* 0x000fca000000005b */
[----:B------:R0:W-:Y:S05]  /*4010*/  @P2 STG.E desc[UR36][R12.64+0x140], R91 ;  /* 0x0001405b0c002986 */ /* 0x0001ea000c101924 */
[----:B------:R-:W-:Y:S05]  /*4020*/  @!P3 BRA `(.L_x_109) ;  /* 0x000000000004b947 */ /* 0x000fea0003800000 */
[----:B------:R0:W5:Y:S02]  /*4030*/  LDG.E.LTC128B R174, desc[UR36][R162.64+0x144] ;  /* 0x00014424a2ae7981 */ /* 0x000164000c1e1920 */
.L_x_109:
[----:B------:R-:W-:Y:S05]  /*4040*/  BSYNC B1 ;  /* 0x0000000000017941 */ /* 0x000fea0003800000 */
.L_x_108:
[----:B-----5:R-:W-:Y:S01]  /*4050*/  FMUL R90, R174, R155 ;  /* 0x0000009bae5a7220 */ /* 0x020fe20000400000 */
[----:B------:R-:W-:Y:S01]  /*4060*/  ISETP.GT.AND P2, PT, R0, 0x50, P1 ;  /* 0x000000500000780c */ /* 0x000fe20000f44270 */
[----:B------:R-:W-:Y:S02]  /*4070*/  BSSY B1, `(.L_x_110) ;  /* 0x0000005000017945 */ /* 0x000fe40003800000 */
[----:B------:R-:W-:-:S05]  /*4080*/  FFMA R129, R129, R154, R90 ;  /* 0x0000009a81817223 */ /* 0x000fca000000005a */
[----:B------:R0:W-:Y:S05]  /*4090*/  @P3 STG.E desc[UR36][R12.64+0x144], R129 ;  /* 0x000144810c003986 */ /* 0x0001ea000c101924 */
[----:B------:R-:W-:Y:S05]  /*40a0*/  @!P2 BRA `(.L_x_111) ;  /* 0x000000000004a947 */ /* 0x000fea0003800000 */
[----:B------:R0:W5:Y:S02]  /*40b0*/  LDG.E.LTC128B R174, desc[UR36][R88.64+0x140] ;  /* 0x0001402458ae7981 */ /* 0x000164000c1e1920 */
.L_x_111:
[----:B------:R-:W-:Y:S05]  /*40c0*/  BSYNC B1 ;  /* 0x0000000000017941 */ /* 0x000fea0003800000 */
.L_x_110:
        /* <DEDUP_REMOVED lines=9> */
.L_x_113:
[----:B------:R-:W-:Y:S05]  /*4160*/  BSYNC B1 ;  /* 0x0000000000017941 */ /* 0x000fea0003800000 */
.L_x_112:
        /* <DEDUP_REMOVED lines=9> */
.L_x_115:
[----:B------:R-:W-:Y:S05]  /*4200*/  BSYNC B1 ;  /* 0x0000000000017941 */ /* 0x000fea0003800000 */
.L_x_114:
[----:B0----5:R-:W-:Y:S01]  /*4210*/  FMUL R91, R174, R155 ;  /* 0x0000009bae5b7220 */ /* 0x021fe20000400000 */
[----:B------:R-:W-:Y:S01]  /*4220*/  ISETP.GT.AND P3, PT, R0, 0x59, P0 ;  /* 0x000000590000780c */ /* 0x000fe20000764270 */
[----:B------:R-:W-:Y:S02]  /*4230*/  BSSY B1, `(.L_x_116) ;  /* 0x0000005000017945 */ /* 0x000fe40003800000 */
[----:B------:R-:W-:-:S05]  /*4240*/  FFMA R91, R132, R154, R91 ;  /* 0x0000009a845b7223 */ /* 0x000fca000000005b */
[----:B------:R0:W-:Y:S05]  /*4250*/  @P2 STG.E desc[UR36][R12.64+0x160], R91 ;  /* 0x0001605b0c002986 */ /* 0x0001ea000c101924 */
[----:B------:R-:W-:Y:S05]  /*4260*/  @!P3 BRA `(.L_x_117) ;  /* 0x000000000004b947 */ /* 0x000fea0003800000 */
[----:B------:R0:W5:Y:S02]  /*4270*/  LDG.E.LTC128B R174, desc[UR36][R162.64+0x164] ;  /* 0x00016424a2ae7981 */ /* 0x000164000c1e1920 */
.L_x_117:
[----:B------:R-:W-:Y:S05]  /*4280*/  BSYNC B1 ;  /* 0x0000000000017941 */ /* 0x000fea0003800000 */
.L_x_116:
[----:B-----5:R-:W-:Y:S01]  /*4290*/  FMUL R90, R174, R155 ;  /* 0x0000009bae5a7220 */ /* 0x020fe20000400000 */
[----:B------:R-:W-:Y:S01]  /*42a0*/  ISETP.GT.AND P2, PT, R0, 0x58, P1 ;  /* 0x000000580000780c */ /* 0x000fe20000f44270 */
[----:B------:R-:W-:Y:S02]  /*42b0*/  BSSY B1, `(.L_x_118) ;  /* 0x0000005000017945 */ /* 0x000fe40003800000 */
[----:B------:R-:W-:-:S05]  /*42c0*/  FFMA R133, R133, R154, R90 ;  /* 0x0000009a85857223 */ /* 0x000fca000000005a */
[----:B------:R0:W-:Y:S05]  /*42d0*/  @P3 STG.E desc[UR36][R12.64+0x164], R133 ;  /* 0x000164850c003986 */ /* 0x0001ea000c101924 */
[----:B------:R-:W-:Y:S05]  /*42e0*/  @!P2 BRA `(.L_x_119) ;  /* 0x000000000004a947 */ /* 0x000fea0003800000 */
[----:B------:R0:W5:Y:S02]  /*42f0*/  LDG.E.LTC128B R174, desc[UR36][R88.64+0x160] ;  /* 0x0001602458ae7981 */ /* 0x000164000c1e1920 */
.L_x_119:
[----:B------:R-:W-:Y:S05]  /*4300*/  BSYNC B1 ;  /* 0x0000000000017941 */ /* 0x000fea0003800000 */
.L_x_118:
        /* <DEDUP_REMOVED lines=9> */
.L_x_121:
[----:B------:R-:W-:Y:S05]  /*43a0*/  BSYNC B1 ;  /* 0x0000000000017941 */ /* 0x000fea0003800000 */
.L_x_120:
        /* <DEDUP_REMOVED lines=9> */
.L_x_123:
[----:B------:R-:W-:Y:S05]  /*4440*/  BSYNC B1 ;  /* 0x0000000000017941 */ /* 0x000fea0003800000 */
.L_x_122:
[----:B0----5:R-:W-:Y:S01]  /*4450*/  FMUL R91, R174, R155 ;  /* 0x0000009bae5b7220 */ /* 0x021fe20000400000 */
[----:B------:R-:W-:Y:S01]  /*4460*/  ISETP.GT.AND P3, PT, R0, 0x61, P0 ;  /* 0x000000610000780c */ /* 0x000fe20000764270 */
[----:B------:R-:W-:Y:S02]  /*4470*/  BSSY B1, `(.L_x_124) ;  /* 0x0000005000017945 */ /* 0x000fe40003800000 */
[----:B------:R-:W-:-:S05]  /*4480*/  FFMA R91, R136, R154, R91 ;  /* 0x0000009a885b7223 */ /* 0x000fca000000005b */
[----:B------:R0:W-:Y:S05]  /*4490*/  @P2 STG.E desc[UR36][R12.64+0x180], R91 ;  /* 0x0001805b0c002986 */ /* 0x0001ea000c101924 */
[----:B------:R-:W-:Y:S05]  /*44a0*/  @!P3 BRA `(.L_x_125) ;  /* 0x000000000004b947 */ /* 0x000fea0003800000 */
[----:B------:R0:W5:Y:S02]  /*44b0*/  LDG.E.LTC128B R174, desc[UR36][R162.64+0x184] ;  /* 0x00018424a2ae7981 */ /* 0x000164000c1e1920 */
.L_x_125:
[----:B------:R-:W-:Y:S05]  /*44c0*/  BSYNC B1 ;  /* 0x0000000000017941 */ /* 0x000fea0003800000 */
.L_x_124:
[----:B-----5:R-:W-:Y:S01]  /*44d0*/  FMUL R90, R174, R155 ;  /* 0x0000009bae5a7220 */ /* 0x020fe20000400000 */
[----:B------:R-:W-:Y:S01]  /*44e0*/  ISETP.GT.AND P2, PT, R0, 0x60, P1 ;  /* 0x000000600000780c */ /* 0x000fe20000f44270 */
[----:B------:R-:W-:Y:S02]  /*44f0*/  BSSY B1, `(.L_x_126) ;  /* 0x0000005000017945 */ /* 0x000fe40003800000 */
[----:B------:R-:W-:-:S05]  /*4500*/  FFMA R137, R137, R154, R90 ;  /* 0x0000009a89897223 */ /* 0x000fca000000005a */
[----:B------:R0:W-:Y:S05]  /*4510*/  @P3 STG.E desc[UR36][R12.64+0x184], R137 ;  /* 0x000184890c003986 */ /* 0x0001ea000c101924 */
[----:B------:R-:W-:Y:S05]  /*4520*/  @!P2 BRA `(.L_x_127) ;  /* 0x000000000004a947 */ /* 0x000fea0003800000 */
[----:B------:R0:W5:Y:S02]  /*4530*/  LDG.E.LTC128B R174, desc[UR36][R88.64+0x180] ;  /* 0x0001802458ae7981 */ /* 0x000164000c1e1920 */
.L_x_127:
[----:B------:R-:W-:Y:S05]  /*4540*/  BSYNC B1 ;  /* 0x0000000000017941 */ /* 0x000fea0003800000 */
.L_x_126:
        /* <DEDUP_REMOVED lines=9> */
.L_x_129:
[----:B------:R-:W-:Y:S05]  /*45e0*/  BSYNC B1 ;  /* 0x0000000000017941 */ /* 0x000fea0003800000 */
.L_x_128:
        /* <DEDUP_REMOVED lines=9> */
.L_x_131:
[----:B------:R-:W-:Y:S05]  /*4680*/  BSYNC B1 ;  /* 0x0000000000017941 */ /* 0x000fea0003800000 */
.L_x_130:
[----:B0----5:R-:W-:Y:S01]  /*4690*/  FMUL R91, R174, R155 ;  /* 0x0000009bae5b7220 */ /* 0x021fe20000400000 */
[----:B------:R-:W-:Y:S01]  /*46a0*/  ISETP.GT.AND P3, PT, R0, 0x69, P0 ;  /* 0x000000690000780c */ /* 0x000fe20000764270 */
[----:B------:R-:W-:Y:S02]  /*46b0*/  BSSY B1, `(.L_x_132) ;  /* 0x0000005000017945 */ /* 0x000fe40003800000 */
[----:B------:R-:W-:-:S05]  /*46c0*/  FFMA R91, R140, R154, R91 ;  /* 0x0000009a8c5b7223 */ /* 0x000fca000000005b */
[----:B------:R0:W-:Y:S05]  /*46d0*/  @P2 STG.E desc[UR36][R12.64+0x1a0], R91 ;  /* 0x0001a05b0c002986 */ /* 0x0001ea000c101924 */
[----:B------:R-:W-:Y:S05]  /*46e0*/  @!P3 BRA `(.L_x_133) ;  /* 0x000000000004b947 */ /* 0x000fea0003800000 */
[----:B------:R0:W5:Y:S02]  /*46f0*/  LDG.E.LTC128B R174, desc[UR36][R162.64+0x1a4] ;  /* 0x0001a424a2ae7981 */ /* 0x000164000c1e1920 */
.L_x_133:
[----:B------:R-:W-:Y:S05]  /*4700*/  BSYNC B1 ;  /* 0x0000000000017941 */ /* 0x000fea0003800000 */
.L_x_132:
[----:B-----5:R-:W-:Y:S01]  /*4710*/  FMUL R90, R174, R155 ;  /* 0x0000009bae5a7220 */ /* 0x020fe20000400000 */
[----:B------:R-:W-:Y:S01]  /*4720*/  ISETP.GT.AND P2, PT, R0, 0x68, P1 ;  /* 0x000000680000780c */ /* 0x000fe20000f44270 */
[----:B------:R-:W-:Y:S02]  /*4730*/  BSSY B1, `(.L_x_134) ;  /* 0x0000005000017945 */ /* 0x000fe40003800000 */
[----:B------:R-:W-:-:S05]  /*4740*/  FFMA R141, R141, R154, R90 ;  /* 0x0000009a8d8d7223 */ /* 0x000fca000000005a */
[----:B------:R0:W-:Y:S05]  /*4750*/  @P3 STG.E desc[UR36][R12.64+0x1a4], R141 ;  /* 0x0001a48d0c003986 */ /* 0x0001ea000c101924 */
[----:B------:R-:W-:Y:S05]  /*4760*/  @!P2 BRA `(.L_x_135) ;  /* 0x000000000004a947 */ /* 0x000fea0003800000 */
[----:B------:R0:W5:Y:S02]  /*4770*/  LDG.E.LTC128B R174, desc[UR36][R88.64+0x1a0] ;  /* 0x0001a02458ae7981 */ /* 0x000164000c1e1920 */
.L_x_135:
[----:B------:R-:W-:Y:S05]  /*4780*/  BSYNC B1 ;  /* 0x0000000000017941 */ /* 0x000fea0003800000 */
.L_x_134:
        /* <DEDUP_REMOVED lines=9> */
.L_x_137:
[----:B------:R-:W-:Y:S05]  /*4820*/  BSYNC B1 ;  /* 0x0000000000017941 */ /* 0x000fea0003800000 */
.L_x_136:
        /* <DEDUP_REMOVED lines=9> */
.L_x_139:
[----:B------:R-:W-:Y:S05]  /*48c0*/  BSYNC B1 ;  /* 0x0000000000017941 */ /* 0x000fea0003800000 */
.L_x_138:
[----:B0----5:R-:W-:Y:S01]  /*48d0*/  FMUL R91, R174, R155 ;  /* 0x0000009bae5b7220 */ /* 0x021fe20000400000 */
[----:B------:R-:W-:Y:S01]  /*48e0*/  ISETP.GT.AND P3, PT, R0, 0x71, P0 ;  /* 0x000000710000780c */ /* 0x000fe20000764270 */
[----:B------:R-:W-:Y:S02]  /*48f0*/  BSSY B1, `(.L_x_140) ;  /* 0x0000005000017945 */ /* 0x000fe40003800000 */
[----:B------:R-:W-:-:S05]  /*4900*/  FFMA R91, R144, R154, R91 ;  /* 0x0000009a905b7223 */ /* 0x000fca000000005b */
[----:B------:R0:W-:Y:S05]  /*4910*/  @P2 STG.E desc[UR36][R12.64+0x1c0], R91 ;  /* 0x0001c05b0c002986 */ /* 0x0001ea000c101924 */
[----:B------:R-:W-:Y:S05]  /*4920*/  @!P3 BRA `(.L_x_141) ;  /* 0x000000000004b947 */ /* 0x000fea0003800000 */
[----:B------:R0:W5:Y:S02]  /*4930*/  LDG.E.LTC128B R174, desc[UR36][R162.64+0x1c4] ;  /* 0x0001c424a2ae7981 */ /* 0x000164000c1e1920 */
.L_x_141:
[----:B------:R-:W-:Y:S05]  /*4940*/  BSYNC B1 ;  /* 0x0000000000017941 */ /* 0x000fea0003800000 */
.L_x_140:
[----:B-----5:R-:W-:Y:S01]  /*4950*/  FMUL R90, R174, R155 ;  /* 0x0000009bae5a7220 */ /* 0x020fe20000400000 */
[----:B------:R-:W-:Y:S01]  /*4960*/  ISETP.GT.AND P2, PT, R0, 0x70, P1 ;  /* 0x000000700000780c */ /* 0x000fe20000f44270 */
[----:B------:R-:W-:Y:S02]  /*4970*/  BSSY B1, `(.L_x_142) ;  /* 0x0000005000017945 */ /* 0x000fe40003800000 */
[----:B------:R-:W-:-:S05]  /*4980*/  FFMA R145, R145, R154, R90 ;  /* 0x0000009a91917223 */ /* 0x000fca000000005a */
[----:B------:R0:W-:Y:S05]  /*4990*/  @P3 STG.E desc[UR36][R12.64+0x1c4], R145 ;  /* 0x0001c4910c003986 */ /* 0x0001ea000c101924 */
[----:B------:R-:W-:Y:S05]  /*49a0*/  @!P2 BRA `(.L_x_143) ;  /* 0x000000000004a947 */ /* 0x000fea0003800000 */
[----:B------:R0:W5:Y:S02]  /*49b0*/  LDG.E.LTC128B R174, desc[UR36][R88.64+0x1c0] ;  /* 0x0001c02458ae7981 */ /* 0x000164000c1e1920 */
.L_x_143:
[----:B------:R-:W-:Y:S05]  /*49c0*/  BSYNC B1 ;  /* 0x0000000000017941 */ /* 0x000fea0003800000 */
.L_x_142:
        /* <DEDUP_REMOVED lines=9> */
.L_x_145:
[----:B------:R-:W-:Y:S05]  /*4a60*/  BSYNC B1 ;  /* 0x0000000000017941 */ /* 0x000fea0003800000 */
.L_x_144:
        /* <DEDUP_REMOVED lines=9> */
.L_x_147:
[----:B------:R-:W-:Y:S05]  /*4b00*/  BSYNC B1 ;  /* 0x0000000000017941 */ /* 0x000fea0003800000 */
.L_x_146:
[----:B0----5:R-:W-:Y:S01]  /*4b10*/  FMUL R91, R174, R155 ;  /* 0x0000009bae5b7220 */ /* 0x021fe20000400000 */
[----:B------:R-:W-:Y:S01]  /*4b20*/  ISETP.GT.AND P0, PT, R0, 0x79, P0 ;  /* 0x000000790000780c */ /* 0x000fe20000704270 */
[----:B------:R-:W-:Y:S01]  /*4b30*/  BSSY B1, `(.L_x_148) ;  /* 0x0000006000017945 */ /* 0x000fe20003800000 */
[----:B------:R-:W-:Y:S01]  /*4b40*/  IADD3 R153, P2, R153, 0x80, RZ ;  /* 0x0000008099997810 */ /* 0x000fe20007f5e0ff */
[----:B------:R-:W-:-:S05]  /*4b50*/  FFMA R91, R148, R154, R91 ;  /* 0x0000009a945b7223 */ /* 0x000fca000000005b */
[----:B------:R0:W-:Y:S05]  /*4b60*/  @P4 STG.E desc[UR36][R12.64+0x1e0], R91 ;  /* 0x0001e05b0c004986 */ /* 0x0001ea000c101924 */
[----:B------:R-:W-:Y:S05]  /*4b70*/  @!P0 BRA `(.L_x_149) ;  /* 0x0000000000048947 */ /* 0x000fea0003800000 */
[----:B------:R0:W5:Y:S02]  /*4b80*/  LDG.E.LTC128B R174, desc[UR36][R162.64+0x1e4] ;  /* 0x0001e424a2ae7981 */ /* 0x000164000c1e1920 */
.L_x_149:
[----:B------:R-:W-:Y:S05]  /*4b90*/  BSYNC B1 ;  /* 0x0000000000017941 */ /* 0x000fea0003800000 */
.L_x_148:
[----:B------:R-:W-:Y:S01]  /*4ba0*/  IADD3.X R9, RZ, R9, RZ, P2, !PT ;  /* 0x00000009ff097210 */ /* 0x000fe200017fe4ff */
[----:B-----5:R-:W-:Y:S01]  /*4bb0*/  FMUL R8, R174, R155 ;  /* 0x0000009bae087220 */ /* 0x020fe20000400000 */
[----:B------:R-:W-:Y:S01]  /*4bc0*/  ISETP.GT.AND P2, PT, R0, 0x78, P1 ;  /* 0x000000780000780c */ /* 0x000fe20000f44270 */
[----:B------:R-:W-:Y:S02]  /*4bd0*/  BSSY B1, `(.L_x_150) ;  /* 0x0000008000017945 */ /* 0x000fe40003800000 */
[----:B------:R-:W-:Y:S01]  /*4be0*/  FFMA R149, R149, R154, R8 ;  /* 0x0000009a95957223 */ /* 0x000fe20000000008 */
[----:B------:R-:W-:Y:S02]  /*4bf0*/  IMAD R90, R9, R156, RZ ;  /* 0x0000009c095a7224 */ /* 0x000fe400078e02ff */
[----:B------:R-:W-:Y:S02]  /*4c00*/  @P0 IMAD.MOV.U32 R8, RZ, RZ, R12 ;  /* 0x000000ffff080224 */ /* 0x000fe400078e000c */
[----:B------:R-:W-:-:S05]  /*4c10*/  @P0 IMAD.MOV.U32 R9, RZ, RZ, R13 ;  /* 0x000000ffff090224 */ /* 0x000fca00078e000d */
[----:B------:R0:W-:Y:S01]  /*4c20*/  @P0 STG.E desc[UR36][R8.64+0x1e4], R149 ;  /* 0x0001e49508000986 */ /* 0x0001e2000c101924 */
[----:B------:R-:W-:Y:S05]  /*4c30*/  @!P2 BRA `(.L_x_151) ;  /* 0x000000000004a947 */ /* 0x000fea0003800000 */
[----:B------:R0:W5:Y:S02]  /*4c40*/  LDG.E.LTC128B R174, desc[UR36][R88.64+0x1e0] ;  /* 0x0001e02458ae7981 */ /* 0x000164000c1e1920 */
.L_x_151:
[----:B------:R-:W-:Y:S05]  /*4c50*/  BSYNC B1 ;  /* 0x0000000000017941 */ /* 0x000fea0003800000 */
.L_x_150:
[----:B0----5:R-:W-:Y:S01]  /*4c60*/  FMUL R9, R174, R155 ;  /* 0x0000009bae097220 */ /* 0x021fe20000400000 */
[----:B------:R-:W-:Y:S01]  /*4c70*/  @P2 MOV R8, R168 ;  /* 0x000000a800082202 */ /* 0x000fe20000000f00 */
[----:B------:R-:W-:Y:S01]  /*4c80*/  IMAD R93, R153, R157, R90 ;  /* 0x0000009d995d7224 */ /* 0x000fe200078e025a */
[----:B------:R-:W-:Y:S01]  /*4c90*/  ISETP.GT.AND P1, PT, R0, 0x79, P1 ;  /* 0x000000790000780c */ /* 0x000fe20000f24270 */
[----:B------:R-:W-:Y:S01]  /*4ca0*/  FFMA R95, R150, R154, R9 ;  /* 0x0000009a965f7223 */ /* 0x000fe20000000009 */
[----:B------:R-:W-:Y:S01]  /*4cb0*/  @P2 IMAD.MOV.U32 R9, RZ, RZ, R169 ;  /* 0x000000ffff092224 */ /* 0x000fe200078e00a9 */
[----:B------:R-:W-:Y:S01]  /*4cc0*/  ISETP.GT.AND P0, PT, R3, 0x80, PT ;  /* 0x000000800300780c */ /* 0x000fe20003f04270 */
[----:B------:R-:W-:Y:S01]  /*4cd0*/  IMAD.WIDE.U32 R90, R153, R156, R20 ;  /* 0x0000009c995a7225 */ /* 0x000fe200078e0014 */
[----:B------:R-:W-:Y:S02]  /*4ce0*/  BSSY B1, `(.L_x_152) ;  /* 0x0000006000017945 */ /* 0x000fe40003800000 */
[----:B------:R0:W-:Y:S01]  /*4cf0*/  @P2 STG.E desc[UR36][R8.64+0x1e0], R95 ;  /* 0x0001e05f08002986 */ /* 0x0001e2000c101924 */
[----:B------:R-:W-:Y:S01]  /*4d00*/  ISETP.GT.AND P5, PT, R0, RZ, P0 ;  /* 0x000000ff0000720c */ /* 0x000fe200007a4270 */
[----:B------:R-:W-:-:S04]  /*4d10*/  IMAD.IADD R92, R91, 0x1, R93 ;  /* 0x000000015b5c7824 */ /* 0x000fc800078e025d */
[----:B------:R-:W-:Y:S08]  /*4d20*/  @!P1 BRA `(.L_x_153) ;  /* 0x0000000000049947 */ /* 0x000ff00003800000 */
[----:B------:R0:W5:Y:S02]  /*4d30*/  LDG.E.LTC128B R174, desc[UR36][R88.64+0x1e4] ;  /* 0x0001e42458ae7981 */ /* 0x000164000c1e1920 */
.L_x_153:
[----:B------:R-:W-:Y:S05]  /*4d40*/  BSYNC B1 ;  /* 0x0000000000017941 */ /* 0x000fea0003800000 */
.L_x_152:
[----:B0--3-5:R-:W-:Y:S01]  /*4d50*/  FMUL R88, R174, R155 ;  /* 0x0000009bae587220 */ /* 0x029fe20000400000 */
[----:B------:R-:W-:-:S03]  /*4d60*/  LEA R8, P2, R90, R10, 0x2 ;  /* 0x0000000a5a087211 */ /* 0x000fc600078410ff */
[----:B------:R-:W-:Y:S01]  /*4d70*/  FFMA R151, R151, R154, R88 ;  /* 0x0000009a97977223 */ /* 0x000fe20000000058 */
[----:B------:R-:W-:-:S04]  /*4d80*/  LEA.HI.X R9, R90, R11, R92, 0x2, P2 ;  /* 0x0000000b5a097211 */ /* 0x000fc800010f145c */
[----:B------:R0:W-:Y:S04]  /*4d90*/  @P1 STG.E desc[UR36][R168.64+0x1e4], R151 ;  /* 0x0001e497a8001986 */ /* 0x0001e8000c101924 */
[----:B------:R3:W2:Y:S01]  /*4da0*/  @P5 LDG.E.LTC128B R174, desc[UR36][R8.64] ;  /* 0x0000002408ae5981 */ /* 0x0006a2000c1e1920 */
[-C--:B------:R-:W-:Y:S01]  /*4db0*/  IMAD.WIDE.U32 R88, R153, R156.reuse, R6 ;  /* 0x0000009c99587225 */ /* 0x080fe200078e0006 */
[----:B------:R-:W-:Y:S01]  /*4dc0*/  SHF.L.U64.HI R97, R4, 0x9, R5 ;  /* 0x0000000904617819 */ /* 0x000fe20000010205 */
[----:B------:R-:W-:Y:S01]  /*4dd0*/  BSSY B1, `(.L_x_154) ;  /* 0x0000013000017945 */ /* 0x000fe20003800000 */
[----:B------:R-:W-:Y:S01]  /*4de0*/  ISETP.GT.AND P4, PT, R0, 0x1, P0 ;  /* 0x000000010000780c */ /* 0x000fe20000784270 */
[----:B------:R-:W-:Y:S01]  /*4df0*/  IMAD.SHL.U32 R95, R4, 0x200, RZ ;  /* 0x00000200045f7824 */ /* 0x000fe200078e00ff */
[----:B------:R-:W-:Y:S01]  /*4e00*/  IADD3 R89, R93, R89, RZ ;  /* 0x000000595d597210 */ /* 0x000fe20007ffe0ff */
[----:B------:R-:W-:-:S04]  /*4e10*/  IMAD.WIDE.U32 R156, R153, R156, R160 ;  /* 0x0000009c999c7225 */ /* 0x000fc800078e00a0 */
[----:B------:R-:W-:Y:S01]  /*4e20*/  IMAD.WIDE.U32 R90, R23, R14, R88 ;  /* 0x0000000e175a7225 */ /* 0x000fe200078e0058 */
[----:B------:R-:W-:Y:S02]  /*4e30*/  IADD3 R88, P2, R95, R12, RZ ;  /* 0x0000000c5f587210 */ /* 0x000fe40007f5e0ff */
[----:B------:R-:W-:Y:S01]  /*4e40*/  IADD3 R158, P3, R158, R156, RZ ;  /* 0x0000009c9e9e7210 */ /* 0x000fe20007f7e0ff */
[----:B---3--:R-:W-:Y:S01]  /*4e50*/  IMAD.IADD R8, R15, 0x1, R91 ;  /* 0x000000010f087824 */ /* 0x008fe200078e025b */
[----:B------:R-:W-:Y:S01]  /*4e60*/  IADD3.X R89, R97, R13, RZ, P2, !PT ;  /* 0x0000000d61597210 */ /* 0x000fe200017fe4ff */
[----:B------:R-:W-:Y:S01]  /*4e70*/  IMAD.IADD R157, R93, 0x1, R157 ;  /* 0x000000015d9d7824 */ /* 0x000fe200078e029d */
[----:B------:R-:W-:Y:S02]  /*4e80*/  LEA R4, P1, R90, R10, 0x2 ;  /* 0x0000000a5a047211 */ /* 0x000fe400078210ff */
[----:B------:R-:W-:Y:S01]  /*4e90*/  IADD3 R92, P2, R6, R156, RZ ;  /* 0x0000009c065c7210 */ /* 0x000fe20007f5e0ff */
[----:B--2---:R-:W-:-:S04]  /*4ea0*/  FMUL R5, R174, R155 ;  /* 0x0000009bae057220 */ /* 0x004fc80000400000 */
[----:B------:R-:W-:Y:S01]  /*4eb0*/  FFMA R9, R24, R154, R5 ;  /* 0x0000009a18097223 */ /* 0x000fe20000000005 */
[----:B------:R-:W-:-:S04]  /*4ec0*/  LEA.HI.X R5, R90, R11, R8, 0x2, P1 ;  /* 0x0000000b5a057211 */ /* 0x000fc800008f1408 */
[----:B------:R0:W-:Y:S01]  /*4ed0*/  @P5 STG.E desc[UR36][R88.64], R9 ;  /* 0x0000000958005986 */ /* 0x0001e2000c101924 */
[----:B------:R-:W-:Y:S05]  /*4ee0*/  @!P4 BRA `(.L_x_155) ;  /* 0x000000000004c947 */ /* 0x000fea0003800000 */
[----:B------:R2:W5:Y:S02]  /*4ef0*/  LDG.E.LTC128B R174, desc[UR36][R4.64+0x4] ;  /* 0x0000042404ae7981 */ /* 0x000564000c1e1920 */
.L_x_155:
[----:B------:R-:W-:Y:S05]  /*4f00*/  BSYNC B1 ;  /* 0x0000000000017941 */ /* 0x000fea0003800000 */
.L_x_154:
[----:B-----5:R-:W-:Y:S01]  /*4f10*/  FMUL R6, R174, R155 ;  /* 0x0000009bae067220 */ /* 0x020fe20000400000 */
[----:B------:R-:W-:Y:S01]  /*4f20*/  @P4 IMAD.MOV.U32 R24, RZ, RZ, R88 ;  /* 0x000000ffff184224 */ /* 0x000fe200078e0058 */
[----:B------:R-:W-:Y:S01]  /*4f30*/  ISETP.GT.AND P1, PT, R3, 0x88, PT ;  /* 0x000000880300780c */ /* 0x000fe20003f24270 */
[----:B------:R-:W-:Y:S02]  /*4f40*/  IMAD.X R3, R157, 0x1, R21, P3 ;  /* 0x000000019d037824 */ /* 0x000fe400018e0615 */
[----:B0-----:R-:W-:Y:S01]  /*4f50*/  FFMA R9, R25, R154, R6 ;  /* 0x0000009a19097223 */ /* 0x001fe20000000006 */
[----:B------:R-:W-:Y:S01]  /*4f60*/  @P4 IMAD.MOV.U32 R25, RZ, RZ, R89 ;  /* 0x000000ffff194224 */ /* 0x000fe200078e0059 */
[----:B------:R-:W-:Y:S01]  /*4f70*/  IADD3.X R93, R7, R157, RZ, P2, !PT ;  /* 0x0000009d075d7210 */ /* 0x000fe200017fe4ff */
[----:B------:R-:W-:Y:S01]  /*4f80*/  BSSY B1, `(.L_x_156) ;  /* 0x000000a000017945 */ /* 0x000fe20003800000 */
[----:B------:R-:W-:Y:S02]  /*4f90*/  ISETP.GT.AND P2, PT, R0, RZ, P1 ;  /* 0x000000ff0000720c */ /* 0x000fe40000f44270 */
[----:B------:R0:W-:Y:S01]  /*4fa0*/  @P4 STG.E desc[UR36][R24.64+0x4], R9 ;  /* 0x0000040918004986 */ /* 0x0001e2000c101924 */
[----:B------:R-:W-:Y:S01]  /*4fb0*/  IMAD.WIDE.U32 R20, R23, R14, R92 ;  /* 0x0000000e17147225 */ /* 0x000fe200078e005c */
[----:B------:R-:W-:-:S02]  /*4fc0*/  LEA R6, P5, R158, R10, 0x2 ;  /* 0x0000000a9e067211 */ /* 0x000fc400078a10ff */
[----:B------:R-:W-:Y:S02]  /*4fd0*/  IADD3 R8, P3, R88, R165, RZ ;  /* 0x000000a558087210 */ /* 0x000fe40007f7e0ff */
[----:B------:R-:W-:Y:S02]  /*4fe0*/  LEA.HI.X R7, R158, R11, R3, 0x2, P5 ;  /* 0x0000000b9e077211 */ /* 0x000fe400028f1403 */
[----:B------:R-:W-:-:S03]  /*4ff0*/  IADD3 R15, R15, R21, RZ ;  /* 0x000000150f0f7210 */ /* 0x000fc60007ffe0ff */
[----:B------:R-:W-:Y:S06]  /*5000*/  @!P2 BRA `(.L_x_157) ;  /* 0x000000000004a947 */ /* 0x000fec0003800000 */
[----:B------:R3:W5:Y:S02]  /*5010*/  LDG.E.LTC128B R174, desc[UR36][R6.64] ;  /* 0x0000002406ae7981 */ /* 0x000764000c1e1920 */
.L_x_157:
[----:B------:R-:W-:Y:S05]  /*5020*/  BSYNC B1 ;  /* 0x0000000000017941 */ /* 0x000fea0003800000 */
.L_x_156:
[----:B-----5:R-:W-:Y:S01]  /*5030*/  FMUL R3, R174, R155 ;  /* 0x0000009bae037220 */ /* 0x020fe20000400000 */
[----:B0-----:R-:W-:Y:S01]  /*5040*/  IMAD.X R9, R89, 0x1, R167, P3 ;  /* 0x0000000159097824 */ /* 0x001fe200018e06a7 */
[----:B------:R-:W-:Y:S01]  /*5050*/  ISETP.GT.AND P4, PT, R0, 0x1, P1 ;  /* 0x000000010000780c */ /* 0x000fe20000f84270 */
[----:B------:R-:W-:Y:S01]  /*5060*/  BSSY B1, `(.L_x_158) ;  /* 0x0000007000017945 */ /* 0x000fe20003800000 */
[----:B------:R-:W-:Y:S01]  /*5070*/  FFMA R3, R26, R154, R3 ;  /* 0x0000009a1a037223 */ /* 0x000fe20000000003 */
[----:B------:R-:W-:-:S04]  /*5080*/  LEA R10, P5, R20, R10, 0x2 ;  /* 0x0000000a140a7211 */ /* 0x000fc800078a10ff */
[----:B------:R0:W-:Y:S01]  /*5090*/  @P2 STG.E desc[UR36][R8.64], R3 ;  /* 0x0000000308002986 */ /* 0x0001e2000c101924 */
[----:B------:R-:W-:-:S05]  /*50a0*/  LEA.HI.X R11, R20, R11, R15, 0x2, P5 ;  /* 0x0000000b140b7211 */ /* 0x000fca00028f140f */
[----:B------:R-:W-:Y:S05]  /*50b0*/  @!P4 BRA `(.L_x_159) ;  /* 0x000000000004c947 */ /* 0x000fea0003800000 */
[----:B------:R0:W5:Y:S02]  /*50c0*/  LDG.E.LTC128B R174, desc[UR36][R10.64+0x4] ;  /* 0x000004240aae7981 */ /* 0x000164000c1e1920 */
.L_x_159:
[----:B------:R-:W-:Y:S05]  /*50d0*/  BSYNC B1 ;  /* 0x0000000000017941 */ /* 0x000fea0003800000 */
.L_x_158:
[----:B---3-5:R-:W-:Y:S01]  /*50e0*/  FMUL R6, R174, R155 ;  /* 0x0000009bae067220 */ /* 0x028fe20000400000 */
[----:B------:R-:W-:Y:S01]  /*50f0*/  ISETP.GT.AND P2, PT, R0, 0x8, P0 ;  /* 0x000000080000780c */ /* 0x000fe20000744270 */
[----:B------:R-:W-:Y:S02]  /*5100*/  BSSY B1, `(.L_x_160) ;  /* 0x0000005000017945 */ /* 0x000fe40003800000 */
[----:B------:R-:W-:-:S05]  /*5110*/  FFMA R27, R27, R154, R6 ;  /* 0x0000009a1b1b7223 */ /* 0x000fca0000000006 */
[----:B------:R3:W-:Y:S05]  /*5120*/  @P4 STG.E desc[UR36][R8.64+0x4], R27 ;  /* 0x0000041b08004986 */ /* 0x0007ea000c101924 */
[----:B------:R-:W-:Y:S05]  /*5130*/  @!P2 BRA `(.L_x_161) ;  /* 0x000000000004a947 */ /* 0x000fea0003800000 */
[----:B------:R0:W5:Y:S02]  /*5140*/  LDG.E.LTC128B R174, desc[UR36][R4.64+0x20] ;  /* 0x0000202404ae7981 */ /* 0x000164000c1e1920 */
.L_x_161:
[----:B------:R-:W-:Y:S05]  /*5150*/  BSYNC B1 ;  /* 0x0000000000017941 */ /* 0x000fea0003800000 */
.L_x_160:
[----:B0----5:R-:W-:Y:S01]  /*5160*/  FMUL R3, R174, R155 ;  /* 0x0000009bae037220 */ /* 0x021fe20000400000 */
[----:B------:R-:W-:Y:S01]  /*5170*/  IMAD.MOV.U32 R6, RZ, RZ, R88 ;  /* 0x000000ffff067224 */ /* 0x000fe200078e0058 */
[----:B------:R-:W-:Y:S01]  /*5180*/  MOV R7, R89 ;  /* 0x0000005900077202 */ /* 0x000fe20000000f00 */
[----:B------:R-:W-:Y:S01]  /*5190*/  BSSY B1, `(.L_x_162) ;  /* 0x0000006000017945 */ /* 0x000fe20003800000 */
[----:B------:R-:W-:Y:S01]  /*51a0*/  FFMA R3, R28, R154, R3 ;  /* 0x0000009a1c037223 */ /* 0x000fe20000000003 */
[----:B------:R-:W-:-:S04]  /*51b0*/  ISETP.GT.AND P3, PT, R0, 0x9, P0 ;  /* 0x000000090000780c */ /* 0x000fc80000764270 */
[----:B------:R0:W-:Y:S09]  /*51c0*/  @P2 STG.E desc[UR36][R6.64+0x20], R3 ;  /* 0x0000200306002986 */ /* 0x0001f2000c101924 */
[----:B------:R-:W-:Y:S05]  /*51d0*/  @!P3 BRA `(.L_x_163) ;  /* 0x000000000004b947 */ /* 0x000fea0003800000 */
[----:B------:R0:W5:Y:S02]  /*51e0*/  LDG.E.LTC128B R174, desc[UR36][R4.64+0x24] ;  /* 0x0000242404ae7981 */ /* 0x000164000c1e1920 */
.L_x_163:
[----:B------:R-:W-:Y:S05]  /*51f0*/  BSYNC B1 ;  /* 0x0000000000017941 */ /* 0x000fea0003800000 */
.L_x_162:
[----:B---3-5:R-:W-:Y:S01]  /*5200*/  FMUL R8, R174, R155 ;  /* 0x0000009bae087220 */ /* 0x028fe20000400000 */
[----:B------:R-:W-:Y:S01]  /*5210*/  ISETP.GT.AND P5, PT, R0, 0x8, P1 ;  /* 0x000000080000780c */ /* 0x000fe20000fa4270 */
[----:B------:R-:W-:Y:S01]  /*5220*/  BSSY B1, `(.L_x_164) ;  /* 0x0000006000017945 */ /* 0x000fe20003800000 */
[----:B------:R-:W-:Y:S01]  /*5230*/  IADD3 R14, P2, R165, R88, RZ ;  /* 0x00000058a50e7210 */ /* 0x000fe20007f5e0ff */
[----:B------:R-:W-:-:S05]  /*5240*/  FFMA R29, R29, R154, R8 ;  /* 0x0000009a1d1d7223 */ /* 0x000fca0000000008 */
[----:B------:R3:W-:Y:S05]  /*5250*/  @P3 STG.E desc[UR36][R6.64+0x24], R29 ;  /* 0x0000241d06003986 */ /* 0x0007ea000c101924 */
[----:B------:R-:W-:Y:S05]  /*5260*/  @!P5 BRA `(.L_x_165) ;  /* 0x000000000004d947 */ /* 0x000fea0003800000 */
[----:B------:R0:W5:Y:S02]  /*5270*/  LDG.E.LTC128B R174, desc[UR36][R10.64+0x20] ;  /* 0x000020240aae7981 */ /* 0x000164000c1e1920 */
.L_x_165:
[----:B------:R-:W-:Y:S05]  /*5280*/  BSYNC B1 ;  /* 0x0000000000017941 */ /* 0x000fea0003800000 */
.L_x_164:
[----:B0----5:R-:W-:Y:S01]  /*5290*/  FMUL R3, R174, R155 ;  /* 0x0000009bae037220 */ /* 0x021fe20000400000 */
[----:B------:R-:W-:Y:S01]  /*52a0*/  IMAD.X R15, R167, 0x1, R89, P2 ;  /* 0x00000001a70f7824 */ /* 0x000fe200010e0659 */
[----:B------:R-:W-:Y:S01]  /*52b0*/  ISETP.GT.AND P4, PT, R0, 0x9, P1 ;  /* 0x000000090000780c */ /* 0x000fe20000f84270 */
[----:B------:R-:W-:Y:S01]  /*52c0*/  BSSY B1, `(.L_x_166) ;  /* 0x0000006000017945 */ /* 0x000fe20003800000 */
[----:B------:R-:W-:Y:S01]  /*52d0*/  FFMA R3, R30, R154, R3 ;  /* 0x0000009a1e037223 */ /* 0x000fe20000000003 */
[----:B------:R-:W-:-:S04]  /*52e0*/  IADD3 R8, P3, P2, R165, R12, R95 ;  /* 0x0000000ca5087210 */ /* 0x000fc80007a7e05f */
[----:B------:R0:W-:Y:S06]  /*52f0*/  @P5 STG.E desc[UR36][R14.64+0x20], R3 ;  /* 0x000020030e005986 */ /* 0x0001ec000c101924 */
[----:B------:R-:W-:Y:S05]  /*5300*/  @!P4 BRA `(.L_x_167) ;  /* 0x000000000004c947 */ /* 0x000fea0003800000 */
[----:B------:R0:W5:Y:S02]  /*5310*/  LDG.E.LTC128B R174, desc[UR36][R10.64+0x24] ;  /* 0x000024240aae7981 */ /* 0x000164000c1e1920 */
.L_x_167:
[----:B------:R-:W-:Y:S05]  /*5320*/  BSYNC B1 ;  /* 0x0000000000017941 */ /* 0x000fea0003800000 */
.L_x_166:
[----:B-----5:R-:W-:Y:S01]  /*5330*/  FMUL R12, R174, R155 ;  /* 0x0000009bae0c7220 */ /* 0x020fe20000400000 */
[----:B------:R-:W-:Y:S01]  /*5340*/  IADD3.X R9, R167, R13, R97, P3, P2 ;  /* 0x0000000da7097210 */ /* 0x000fe20001fe4461 */
[----:B------:R-:W-:Y:S01]  /*5350*/  BSSY B1, `(.L_x_168) ;  /* 0x0000006000017945 */ /* 0x000fe20003800000 */
[----:B------:R-:W-:Y:S01]  /*5360*/  ISETP.GT.AND P5, PT, R0, 0x10, P0 ;  /* 0x000000100000780c */ /* 0x000fe200007a4270 */
[----:B------:R-:W-:-:S05]  /*5370*/  FFMA R31, R31, R154, R12 ;  /* 0x0000009a1f1f7223 */ /* 0x000fca000000000c */
[----:B------:R0:W-:Y:S07]  /*5380*/  @P4 STG.E desc[UR36][R8.64+0x24], R31 ;  /* 0x0000241f08004986 */ /* 0x0001ee000c101924 */
[----:B------:R-:W-:Y:S05]  /*5390*/  @!P5 BRA `(.L_x_169) ;  /* 0x000000000004d947 */ /* 0x000fea0003800000 */
[----:B------:R0:W5:Y:S02]  /*53a0*/  LDG.E.LTC128B R174, desc[UR36][R4.64+0x40] ;  /* 0x0000402404ae7981 */ /* 0x000164000c1e1920 */
.L_x_169:
[----:B------:R-:W-:Y:S05]  /*53b0*/  BSYNC B1 ;  /* 0x0000000000017941 */ /* 0x000fea0003800000 */
.L_x_168:
[----:B0----5:R-:W-:Y:S01]  /*53c0*/  FMUL R3, R174, R155 ;  /* 0x0000009bae037220 */ /* 0x021fe20000400000 */
[----:B------:R-:W-:Y:S01]  /*53d0*/  ISETP.GT.AND P2, PT, R0, 0x11, P0 ;  /* 0x000000110000780c */ /* 0x000fe20000744270 */
[----:B------:R-:W-:Y:S02]  /*53e0*/  BSSY B1, `(.L_x_170) ;  /* 0x0000005000017945 */ /* 0x000fe40003800000 */
[----:B------:R-:W-:-:S05]  /*53f0*/  FFMA R3, R32, R154, R3 ;  /* 0x0000009a20037223 */ /* 0x000fca0000000003 */
[----:B------:R0:W-:Y:S05]  /*5400*/  @P5 STG.E desc[UR36][R6.64+0x40], R3 ;  /* 0x0000400306005986 */ /* 0x0001ea000c101924 */
[----:B------:R-:W-:Y:S05]  /*5410*/  @!P2 BRA `(.L_x_171) ;  /* 0x000000000004a947 */ /* 0x000fea0003800000 */
[----:B------:R0:W5:Y:S02]  /*5420*/  LDG.E.LTC128B R174, desc[UR36][R4.64+0x44] ;  /* 0x0000442404ae7981 */ /* 0x000164000c1e1920 */
.L_x_171:
[----:B------:R-:W-:Y:S05]  /*5430*/  BSYNC B1 ;  /* 0x0000000000017941 */ /* 0x000fea0003800000 */
.L_x_170:
[----:B-----5:R-:W-:Y:S01]  /*5440*/  FMUL R12, R174, R155 ;  /* 0x0000009bae0c7220 */ /* 0x020fe20000400000 */
[----:B------:R-:W-:Y:S01]  /*5450*/  ISETP.GT.AND P3, PT, R0, 0x10, P1 ;  /* 0x000000100000780c */ /* 0x000fe20000f64270 */
[----:B------:R-:W-:Y:S02]  /*5460*/  BSSY B1, `(.L_x_172) ;  /* 0x0000005000017945 */ /* 0x000fe40003800000 */
[----:B------:R-:W-:-:S05]  /*5470*/  FFMA R33, R33, R154, R12 ;  /* 0x0000009a21217223 */ /* 0x000fca000000000c */
[----:B------:R0:W-:Y:S05]  /*5480*/  @P2 STG.E desc[UR36][R6.64+0x44], R33 ;  /* 0x0000442106002986 */ /* 0x0001ea000c101924 */
[----:B------:R-:W-:Y:S05]  /*5490*/  @!P3 BRA `(.L_x_173) ;  /* 0x000000000004b947 */ /* 0x000fea0003800000 */
[----:B------:R0:W5:Y:S02]  /*54a0*/  LDG.E.LTC128B R174, desc[UR36][R10.64+0x40] ;  /* 0x000040240aae7981 */ /* 0x000164000c1e1920 */
.L_x_173:
[----:B------:R-:W-:Y:S05]  /*54b0*/  BSYNC B1 ;  /* 0x0000000000017941 */ /* 0x000fea0003800000 */
.L_x_172:
[----:B0----5:R-:W-:Y:S01]  /*54c0*/  FMUL R3, R174, R155 ;  /* 0x0000009bae037220 */ /* 0x021fe20000400000 */
[----:B------:R-:W-:Y:S01]  /*54d0*/  ISETP.GT.AND P2, PT, R0, 0x11, P1 ;  /* 0x000000110000780c */ /* 0x000fe20000f44270 */
[----:B------:R-:W-:Y:S02]  /*54e0*/  BSSY B1, `(.L_x_174) ;  /* 0x0000005000017945 */ /* 0x000fe40003800000 */
[----:B------:R-:W-:-:S05]  /*54f0*/  FFMA R3, R34, R154, R3 ;  /* 0x0000009a22037223 */ /* 0x000fca0000000003 */
[----:B------:R0:W-:Y:S05]  /*5500*/  @P3 STG.E desc[UR36][R8.64+0x40], R3 ;  /* 0x0000400308003986 */ /* 0x0001ea000c101924 */
[----:B------:R-:W-:Y:S05]  /*5510*/  @!P2 BRA `(.L_x_175) ;  /* 0x000000000004a947 */ /* 0x000fea0003800000 */
[----:B------:R0:W5:Y:S02]  /*5520*/  LDG.E.LTC128B R174, desc[UR36][R10.64+0x44] ;  /* 0x000044240aae7981 */ /* 0x000164000c1e1920 */
.L_x_175:
[----:B------:R-:W-:Y:S05]  /*5530*/  BSYNC B1 ;  /* 0x0000000000017941 */ /* 0x000fea0003800000 */
.L_x_174:
[----:B-----5:R-:W-:Y:S01]  /*5540*/  FMUL R12, R174, R155 ;  /* 0x0000009bae0c7220 */ /* 0x020fe20000400000 */
[----:B------:R-:W-:Y:S01]  /*5550*/  ISETP.GT.AND P3, PT, R0, 0x18, P0 ;  /* 0x000000180000780c */ /* 0x000fe20000764270 */
[----:B------:R-:W-:Y:S02]  /*5560*/  BSSY B1, `(.L_x_176) ;  /* 0x0000005000017945 */ /* 0x000fe40003800000 */
[----:B------:R-:W-:-:S05]  /*5570*/  FFMA R35, R35, R154, R12 ;  /* 0x0000009a23237223 */ /* 0x000fca000000000c */
[----:B------:R0:W-:Y:S05]  /*5580*/  @P2 STG.E desc[UR36][R8.64+0x44], R35 ;  /* 0x0000442308002986 */ /* 0x0001ea000c101924 */
[----:B------:R-:W-:Y:S05]  /*5590*/  @!P3 BRA `(.L_x_177) ;  /* 0x000000000004b947 */ /* 0x000fea0003800000 */
[----:B------:R0:W5:Y:S02]  /*55a0*/  LDG.E.LTC128B R174, desc[UR36][R4.64+0x60] ;  /* 0x0000602404ae7981 */ /* 0x000164000c1e1920 */
.L_x_177:
[----:B------:R-:W-:Y:S05]  /*55b0*/  BSYNC B1 ;  /* 0x0000000000017941 */ /* 0x000fea0003800000 */
.L_x_176:
[----:B0----5:R-:W-:Y:S01]  /*55c0*/  FMUL R3, R174, R155 ;  /* 0x0000009bae037220 */ /* 0x021fe20000400000 */
[----:B------:R-:W-:Y:S01]  /*55d0*/  ISETP.GT.AND P2, PT, R0, 0x19, P0 ;  /* 0x000000190000780c */ /* 0x000fe20000744270 */
[----:B------:R-:W-:Y:S02]  /*55e0*/  BSSY B1, `(.L_x_178) ;  /* 0x0000005000017945 */ /* 0x000fe40003800000 */
[----:B------:R-:W-:-:S05]  /*55f0*/  FFMA R3, R36, R154, R3 ;  /* 0x0000009a24037223 */ /* 0x000fca0000000003 */
[----:B------:R0:W-:Y:S05]  /*5600*/  @P3 STG.E desc[UR36][R6.64+0x60], R3 ;  /* 0x0000600306003986 */ /* 0x0001ea000c101924 */
[----:B------:R-:W-:Y:S05]  /*5610*/  @!P2 BRA `(.L_x_179) ;  /* 0x000000000004a947 */ /* 0x000fea0003800000 */
[----:B------:R0:W5:Y:S02]  /*5620*/  LDG.E.LTC128B R174, desc[UR36][R4.64+0x64] ;  /* 0x0000642404ae7981 */ /* 0x000164000c1e1920 */
.L_x_179:
[----:B------:R-:W-:Y:S05]  /*5630*/  BSYNC B1 ;  /* 0x0000000000017941 */ /* 0x000fea0003800000 */
.L_x_178:
[----:B-----5:R-:W-:Y:S01]  /*5640*/  FMUL R12, R174, R155 ;  /* 0x0000009bae0c7220 */ /* 0x020fe20000400000 */
[----:B------:R-:W-:Y:S01]  /*5650*/  ISETP.GT.AND P3, PT, R0, 0x18, P1 ;  /* 0x000000180000780c */ /* 0x000fe20000f64270 */
[----:B------:R-:W-:Y:S02]  /*5660*/  BSSY B1, `(.L_x_180) ;  /* 0x0000005000017945 */ /* 0x000fe40003800000 */
[----:B------:R-:W-:-:S05]  /*5670*/  FFMA R37, R37, R154, R12 ;  /* 0x0000009a25257223 */ /* 0x000fca000000000c */
[----:B------:R0:W-:Y:S05]  /*5680*/  @P2 STG.E desc[UR36][R6.64+0x64], R37 ;  /* 0x0000642506002986 */ /* 0x0001ea000c101924 */
[----:B------:R-:W-:Y:S05]  /*5690*/  @!P3 BRA `(.L_x_181) ;  /* 0x000000000004b947 */ /* 0x000fea0003800000 */
[----:B------:R0:W5:Y:S02]  /*56a0*/  LDG.E.LTC128B R174, desc[UR36][R10.64+0x60] ;  /* 0x000060240aae7981 */ /* 0x000164000c1e1920 */
.L_x_181:
[----:B------:R-:W-:Y:S05]  /*56b0*/  BSYNC B1 ;  /* 0x0000000000017941 */ /* 0x000fea0003800000 */
.L_x_180:
[----:B0----5:R-:W-:Y:S01]  /*56c0*/  FMUL R3, R174, R155 ;  /* 0x0000009bae037220 */ /* 0x021fe20000400000 */
[----:B------:R-:W-:Y:S01]  /*56d0*/  ISETP.GT.AND P2, PT, R0, 0x19, P1 ;  /* 0x000000190000780c */ /* 0x000fe20000f44270 */
[----:B------:R-:W-:Y:S02]  /*56e0*/  BSSY B1, `(.L_x_182) ;  /* 0x0000005000017945 */ /* 0x000fe40003800000 */
[----:B------:R-:W-:-:S05]  /*56f0*/  FFMA R3, R38, R154, R3 ;  /* 0x0000009a26037223 */ /* 0x000fca0000000003 */
[----:B------:R0:W-:Y:S05]  /*5700*/  @P3 STG.E desc[UR36][R8.64+0x60], R3 ;  /* 0x0000600308003986 */ /* 0x0001ea000c101924 */
[----:B------:R-:W-:Y:S05]  /*5710*/  @!P2 BRA `(.L_x_183) ;  /* 0x000000000004a947 */ /* 0x000fea0003800000 */
[----:B------:R0:W5:Y:S02]  /*5720*/  LDG.E.LTC128B R174, desc[UR36][R10.64+0x64] ;  /* 0x000064240aae7981 */ /* 0x000164000c1e1920 */
.L_x_183:
[----:B------:R-:W-:Y:S05]  /*5730*/  BSYNC B1 ;  /* 0x0000000000017941 */ /* 0x000fea0003800000 */
.L_x_182:
[----:B-----5:R-:W-:Y:S01]  /*5740*/  FMUL R12, R174, R155 ;  /* 0x0000009bae0c7220 */ /* 0x020fe20000400000 */
[----:B------:R-:W-:Y:S01]  /*5750*/  ISETP.GT.AND P3, PT, R0, 0x20, P0 ;  /* 0x000000200000780c */ /* 0x000fe20000764270 */
[----:B------:R-:W-:Y:S02]  /*5760*/  BSSY B1, `(.L_x_184) ;  /* 0x0000005000017945 */ /* 0x000fe40003800000 */
[----:B------:R-:W-:-:S05]  /*5770*/  FFMA R39, R39, R154, R12 ;  /* 0x0000009a27277223 */ /* 0x000fca000000000c */
[----:B------:R0:W-:Y:S05]  /*5780*/  @P2 STG.E desc[UR36][R8.64+0x64], R39 ;  /* 0x0000642708002986 */ /* 0x0001ea000c101924 */
[----:B------:R-:W-:Y:S05]  /*5790*/  @!P3 BRA `(.L_x_185) ;  /* 0x000000000004b947 */ /* 0x000fea0003800000 */
[----:B------:R0:W5:Y:S02]  /*57a0*/  LDG.E.LTC128B R174, desc[UR36][R4.64+0x80] ;  /* 0x0000802404ae7981 */ /* 0x000164000c1e1920 */
.L_x_185:
[----:B------:R-:W-:Y:S05]  /*57b0*/  BSYNC B1 ;  /* 0x0000000000017941 */ /* 0x000fea0003800000 */
.L_x_184:
[----:B0----5:R-:W-:Y:S01]  /*57c0*/  FMUL R3, R174, R155 ;  /* 0x0000009bae037220 */ /* 0x021fe20000400000 */
[----:B------:R-:W-:Y:S01]  /*57d0*/  ISETP.GT.AND P2, PT, R0, 0x21, P0 ;  /* 0x000000210000780c */ /* 0x000fe20000744270 */
[----:B------:R-:W-:Y:S02]  /*57e0*/  BSSY B1, `(.L_x_186) ;  /* 0x0000005000017945 */ /* 0x000fe40003800000 */
[----:B------:R-:W-:-:S05]  /*57f0*/  FFMA R3, R40, R154, R3 ;  /* 0x0000009a28037223 */ /* 0x000fca0000000003 */
[----:B------:R0:W-:Y:S05]  /*5800*/  @P3 STG.E desc[UR36][R6.64+0x80], R3 ;  /* 0x0000800306003986 */ /* 0x0001ea000c101924 */
[----:B------:R-:W-:Y:S05]  /*5810*/  @!P2 BRA `(.L_x_187) ;  /* 0x000000000004a947 */ /* 0x000fea0003800000 */
[----:B------:R0:W5:Y:S02]  /*5820*/  LDG.E.LTC128B R174, desc[UR36][R4.64+0x84] ;  /* 0x0000842404ae7981 */ /* 0x000164000c1e1920 */
.L_x_187:
[----:B------:R-:W-:Y:S05]  /*5830*/  BSYNC B1 ;  /* 0x0000000000017941 */ /* 0x000fea0003800000 */
.L_x_186:
[----:B-----5:R-:W-:Y:S01]  /*5840*/  FMUL R12, R174, R155 ;  /* 0x0000009bae0c7220 */ /* 0x020fe20000400000 */
[----:B------:R-:W-:Y:S01]  /*5850*/  ISETP.GT.AND P3, PT, R0, 0x20, P1 ;  /* 0x000000200000780c */ /* 0x000fe20000f64270 */
[----:B------:R-:W-:Y:S02]  /*5860*/  BSSY B1, `(.L_x_188) ;  /* 0x0000005000017945 */ /* 0x000fe40003800000 */
[----:B------:R-:W-:-:S05]  /*5870*/  FFMA R41, R41, R154, R12 ;  /* 0x0000009a29297223 */ /* 0x000fca000000000c */
[----:B------:R0:W-:Y:S05]  /*5880*/  @P2 STG.E desc[UR36][R6.64+0x84], R41 ;  /* 0x0000842906002986 */ /* 0x0001ea000c101924 */
[----:B------:R-:W-:Y:S05]  /*5890*/  @!P3 BRA `(.L_x_189) ;  /* 0x000000000004b947 */ /* 0x000fea0003800000 */
[----:B------:R0:W5:Y:S02]  /*58a0*/  LDG.E.LTC128B R174, desc[UR36][R10.64+0x80] ;  /* 0x000080240aae7981 */ /* 0x000164000c1e1920 */
.L_x_189:
[----:B------:R-:W-:Y:S05]  /*58b0*/  BSYNC B1 ;  /* 0x0000000000017941 */ /* 0x000fea0003800000 */
.L_x_188:
[----:B0----5:R-:W-:Y:S01]  /*58c0*/  FMUL R3, R174, R155 ;  /* 0x0000009bae037220 */ /* 0x021fe20000400000 */
[----:B------:R-:W-:Y:S01]  /*58d0*/  ISETP.GT.AND P2, PT, R0, 0x21, P1 ;  /* 0x000000210000780c */ /* 0x000fe20000f44270 */
[----:B------:R-:W-:Y:S02]  /*58e0*/  BSSY B1, `(.L_x_190) ;  /* 0x0000005000017945 */ /* 0x000fe40003800000 */
[----:B------:R-:W-:-:S05]  /*58f0*/  FFMA R3, R42, R154, R3 ;  /* 0x0000009a2a037223 */ /* 0x000fca0000000003 */
[----:B------:R0:W-:Y:S05]  /*5900*/  @P3 STG.E desc[UR36][R8.64+0x80], R3 ;  /* 0x0000800308003986 */ /* 0x0001ea000c101924 */
[----:B------:R-:W-:Y:S05]  /*5910*/  @!P2 BRA `(.L_x_191) ;  /* 0x000000000004a947 */ /* 0x000fea0003800000 */
[----:B------:R0:W5:Y:S02]  /*5920*/  LDG.E.LTC128B R174, desc[UR36][R10.64+0x84] ;  /* 0x000084240aae7981 */ /* 0x000164000c1e1920 */
.L_x_191:
[----:B------:R-:W-:Y:S05]  /*5930*/  BSYNC B1 ;  /* 0x0000000000017941 */ /* 0x000fea0003800000 */
.L_x_190:
[----:B-----5:R-:W-:Y:S01]  /*5940*/  FMUL R12, R174, R155 ;  /* 0x0000009bae0c7220 */ /* 0x020fe20000400000 */
[----:B------:R-:W-:Y:S01]  /*5950*/  ISETP.GT.AND P3, PT, R0, 0x28, P0 ;  /* 0x000000280000780c */ /* 0x000fe20000764270 */
[----:B------:R-:W-:Y:S02]  /*5960*/  BSSY B1, `(.L_x_192) ;  /* 0x0000005000017945 */ /* 0x000fe40003800000 */
[----:B------:R-:W-:-:S05]  /*5970*/  FFMA R43, R43, R154, R12 ;  /* 0x0000009a2b2b7223 */ /* 0x000fca000000000c */
[----:B------:R0:W-:Y:S05]  /*5980*/  @P2 STG.E desc[UR36][R8.64+0x84], R43 ;  /* 0x0000842b08002986 */ /* 0x0001ea000c101924 */
[----:B------:R-:W-:Y:S05]  /*5990*/  @!P3 BRA `(.L_x_193) ;  /* 0x000000000004b947 */ /* 0x000fea0003800000 */
[----:B------:R0:W5:Y:S02]  /*59a0*/  LDG.E.LTC128B R174, desc[UR36][R4.64+0xa0] ;  /* 0x0000a02404ae7981 */ /* 0x000164000c1e1920 */
.L_x_193:
[----:B------:R-:W-:Y:S05]  /*59b0*/  BSYNC B1 ;  /* 0x0000000000017941 */ /* 0x000fea0003800000 */
.L_x_192:
[----:B0----5:R-:W-:Y:S01]  /*59c0*/  FMUL R3, R174, R155 ;  /* 0x0000009bae037220 */ /* 0x021fe20000400000 */
[----:B------:R-:W-:Y:S01]  /*59d0*/  ISETP.GT.AND P2, PT, R0, 0x29, P0 ;  /* 0x000000290000780c */ /* 0x000fe20000744270 */
[----:B------:R-:W-:Y:S02]  /*59e0*/  BSSY B1, `(.L_x_194) ;  /* 0x0000005000017945 */ /* 0x000fe40003800000 */
[----:B------:R-:W-:-:S05]  /*59f0*/  FFMA R3, R44, R154, R3 ;  /* 0x0000009a2c037223 */ /* 0x000fca0000000003 */
[----:B------:R0:W-:Y:S05]  /*5a00*/  @P3 STG.E desc[UR36][R6.64+0xa0], R3 ;  /* 0x0000a00306003986 */ /* 0x0001ea000c101924 */
[----:B------:R-:W-:Y:S05]  /*5a10*/  @!P2 BRA `(.L_x_195) ;  /* 0x000000000004a947 */ /* 0x000fea0003800000 */
[----:B------:R0:W5:Y:S02]  /*5a20*/  LDG.E.LTC128B R174, desc[UR36][R4.64+0xa4] ;  /* 0x0000a42404ae7981 */ /* 0x000164000c1e1920 */
.L_x_195:
[----:B------:R-:W-:Y:S05]  /*5a30*/  BSYNC B1 ;  /* 0x0000000000017941 */ /* 0x000fea0003800000 */
.L_x_194:
[----:B-----5:R-:W-:Y:S01]  /*5a40*/  FMUL R12, R174, R155 ;  /* 0x0000009bae0c7220 */ /* 0x020fe20000400000 */
[----:B------:R-:W-:Y:S01]  /*5a50*/  ISETP.GT.AND P3, PT, R0, 0x28, P1 ;  /* 0x000000280000780c */ /* 0x000fe20000f64270 */
[----:B------:R-:W-:Y:S02]  /*5a60*/  BSSY B1, `(.L_x_196) ;  /* 0x0000005000017945 */ /* 0x000fe40003800000 */
[----:B------:R-:W-:-:S05]  /*5a70*/  FFMA R45, R45, R154, R12 ;  /* 0x0000009a2d2d7223 */ /* 0x000fca000000000c */
[----:B------:R0:W-:Y:S05]  /*5a80*/  @P2 STG.E desc[UR36][R6.64+0xa4], R45 ;  /* 0x0000a42d06002986 */ /* 0x0001ea000c101924 */
[----:B------:R-:W-:Y:S05]  /*5a90*/  @!P3 BRA `(.L_x_197) ;  /* 0x000000000004b947 */ /* 0x000fea0003800000 */
[----:B------:R0:W5:Y:S02]  /*5aa0*/  LDG.E.LTC128B R174, desc[UR36][R10.64+0xa0] ;  /* 0x0000a0240aae7981 */ /* 0x000164000c1e1920 */
.L_x_197:
[----:B------:R-:W-:Y:S05]  /*5ab0*/  BSYNC B1 ;  /* 0x0000000000017941 */ /* 0x000fea0003800000 */
.L_x_196:
[----:B0----5:R-:W-:Y:S01]  /*5ac0*/  FMUL R3, R174, R155 ;  /* 0x0000009bae037220 */ /* 0x021fe20000400000 */
[----:B------:R-:W-:Y:S01]  /*5ad0*/  ISETP.GT.AND P2, PT, R0, 0x29, P1 ;  /* 0x000000290000780c */ /* 0x000fe20000f44270 */
[----:B------:R-:W-:Y:S02]  /*5ae0*/  BSSY B1, `(.L_x_198) ;  /* 0x0000005000017945 */ /* 0x000fe40003800000 */
[----:B------:R-:W-:-:S05]  /*5af0*/  FFMA R3, R46, R154, R3 ;  /* 0x0000009a2e037223 */ /* 0x000fca0000000003 */
[----:B------:R0:W-:Y:S05]  /*5b00*/  @P3 STG.E desc[UR36][R8.64+0xa0], R3 ;  /* 0x0000a00308003986 */ /* 0x0001ea000c101924 */
[----:B------:R-:W-:Y:S05]  /*5b10*/  @!P2 BRA `(.L_x_199) ;  /* 0x000000000004a947 */ /* 0x000fea0003800000 */
[----:B------:R0:W5:Y:S02]  /*5b20*/  LDG.E.LTC128B R174, desc[UR36][R10.64+0xa4] ;  /* 0x0000a4240aae7981 */ /* 0x000164000c1e1920 */
.L_x_199:
[----:B------:R-:W-:Y:S05]  /*5b30*/  BSYNC B1 ;  /* 0x0000000000017941 */ /* 0x000fea0003800000 */
.L_x_198:
[----:B-----5:R-:W-:Y:S01]  /*5b40*/  FMUL R12, R174, R155 ;  /* 0x0000009bae0c7220 */ /* 0x020fe20000400000 */
[----:B------:R-:W-:Y:S01]  /*5b50*/  ISETP.GT.AND P3, PT, R0, 0x30, P0 ;  /* 0x000000300000780c */ /* 0x000fe20000764270 */
[----:B------:R-:W-:Y:S02]  /*5b60*/  BSSY B1, `(.L_x_200) ;  /* 0x0000005000017945 */ /* 0x000fe40003800000 */
[----:B------:R-:W-:-:S05]  /*5b70*/  FFMA R47, R47, R154, R12 ;  /* 0x0000009a2f2f7223 */ /* 0x000fca000000000c */
[----:B------:R0:W-:Y:S05]  /*5b80*/  @P2 STG.E desc[UR36][R8.64+0xa4], R47 ;  /* 0x0000a42f08002986 */ /* 0x0001ea000c101924 */
[----:B------:R-:W-:Y:S05]  /*5b90*/  @!P3 BRA `(.L_x_201) ;  /* 0x000000000004b947 */ /* 0x000fea0003800000 */
[----:B------:R0:W5:Y:S02]  /*5ba0*/  LDG.E.LTC128B R174, desc[UR36][R4.64+0xc0] ;  /* 0x0000c02404ae7981 */ /* 0x000164000c1e1920 */
.L_x_201:
[----:B------:R-:W-:Y:S05]  /*5bb0*/  BSYNC B1 ;  /* 0x0000000000017941 */ /* 0x000fea0003800000 */
.L_x_200:
[----:B0----5:R-:W-:Y:S01]  /*5bc0*/  FMUL R3, R174, R155 ;  /* 0x0000009bae037220 */ /* 0x021fe20000400000 */
[----:B------:R-:W-:Y:S01]  /*5bd0*/  ISETP.GT.AND P2, PT, R0, 0x31, P0 ;  /* 0x000000310000780c */ /* 0x000fe20000744270 */
[----:B------:R-:W-:Y:S02]  /*5be0*/  BSSY B1, `(.L_x_202) ;  /* 0x0000005000017945 */ /* 0x000fe40003800000 */
[----:B------:R-:W-:-:S05]  /*5bf0*/  FFMA R3, R48, R154, R3 ;  /* 0x0000009a30037223 */ /* 0x000fca0000000003 */
[----:B------:R0:W-:Y:S05]  /*5c00*/  @P3 STG.E desc[UR36][R6.64+0xc0], R3 ;  /* 0x0000c00306003986 */ /* 0x0001ea000c101924 */
[----:B------:R-:W-:Y:S05]  /*5c10*/  @!P2 BRA `(.L_x_203) ;  /* 0x000000000004a947 */ /* 0x000fea0003800000 */
[----:B------:R0:W5:Y:S02]  /*5c20*/  LDG.E.LTC128B R174, desc[UR36][R4.64+0xc4] ;  /* 0x0000c42404ae7981 */ /* 0x000164000c1e1920 */
.L_x_203:
[----:B------:R-:W-:Y:S05]  /*5c30*/  BSYNC B1 ;  /* 0x0000000000017941 */ /* 0x000fea0003800000 */
.L_x_202:
[----:B-----5:R-:W-:Y:S01]  /*5c40*/  FMUL R12, R174, R155 ;  /* 0x0000009bae0c7220 */ /* 0x020fe20000400000 */
[----:B------:R-:W-:Y:S01]  /*5c50*/  ISETP.GT.AND P3, PT, R0, 0x30, P1 ;  /* 0x000000300000780c */ /* 0x000fe20000f64270 */
[----:B------:R-:W-:Y:S02]  /*5c60*/  BSSY B1, `(.L_x_204) ;  /* 0x0000005000017945 */ /* 0x000fe40003800000 */
[----:B------:R-:W-:-:S05]  /*5c70*/  FFMA R49, R49, R154, R12 ;  /* 0x0000009a31317223 */ /* 0x000fca000000000c */
[----:B------:R0:W-:Y:S05]  /*5c80*/  @P2 STG.E desc[UR36][R6.64+0xc4], R49 ;  /* 0x0000c43106002986 */ /* 0x0001ea000c101924 */
[----:B------:R-:W-:Y:S05]  /*5c90*/  @!P3 BRA `(.L_x_205) ;  /* 0x000000000004b947 */ /* 0x000fea0003800000 */
[----:B------:R0:W5:Y:S02]  /*5ca0*/  LDG.E.LTC128B R174, desc[UR36][R10.64+0xc0] ;  /* 0x0000c0240aae7981 */ /* 0x000164000c1e1920 */
.L_x_205:
[----:B------:R-:W-:Y:S05]  /*5cb0*/  BSYNC B1 ;  /* 0x0000000000017941 */ /* 0x000fea0003800000 */
.L_x_204:
[----:B0----5:R-:W-:Y:S01]  /*5cc0*/  FMUL R3, R174, R155 ;  /* 0x0000009bae037220 */ /* 0x021fe20000400000 */
[----:B------:R-:W-:Y:S01]  /*5cd0*/  ISETP.GT.AND P2, PT, R0, 0x31, P1 ;  /* 0x000000310000780c */ /* 0x000fe20000f44270 */
[----:B------:R-:W-:Y:S02]  /*5ce0*/  BSSY B1, `(.L_x_206) ;  /* 0x0000005000017945 */ /* 0x000fe40003800000 */
[----:B------:R-:W-:-:S05]  /*5cf0*/  FFMA R3, R50, R154, R3 ;  /* 0x0000009a32037223 */ /* 0x000fca0000000003 */
[----:B------:R0:W-:Y:S05]  /*5d00*/  @P3 STG.E desc[UR36][R8.64+0xc0], R3 ;  /* 0x0000c00308003986 */ /* 0x0001ea000c101924 */
[----:B------:R-:W-:Y:S05]  /*5d10*/  @!P2 BRA `(.L_x_207) ;  /* 0x000000000004a947 */ /* 0x000fea0003800000 */
[----:B------:R0:W5:Y:S02]  /*5d20*/  LDG.E.LTC128B R174, desc[UR36][R10.64+0xc4] ;  /* 0x0000c4240aae7981 */ /* 0x000164000c1e1920 */
.L_x_207:
[----:B------:R-:W-:Y:S05]  /*5d30*/  BSYNC B1 ;  /* 0x0000000000017941 */ /* 0x000fea0003800000 */
.L_x_206:
[----:B-----5:R-:W-:Y:S01]  /*5d40*/  FMUL R12, R174, R155 ;  /* 0x0000009bae0c7220 */ /* 0x020fe20000400000 */
[----:B------:R-:W-:Y:S01]  /*5d50*/  ISETP.GT.AND P3, PT, R0, 0x38, P0 ;  /* 0x000000380000780c */ /* 0x000fe20000764270 */
[----:B------:R-:W-:Y:S02]  /*5d60*/  BSSY B1, `(.L_x_208) ;  /* 0x0000005000017945 */ /* 0x000fe40003800000 */
[----:B------:R-:W-:-:S05]  /*5d70*/  FFMA R51, R51, R154, R12 ;  /* 0x0000009a33337223 */ /* 0x000fca000000000c */
[----:B------:R0:W-:Y:S05]  /*5d80*/  @P2 STG.E desc[UR36][R8.64+0xc4], R51 ;  /* 0x0000c43308002986 */ /* 0x0001ea000c101924 */
[----:B------:R-:W-:Y:S05]  /*5d90*/  @!P3 BRA `(.L_x_209) ;  /* 0x000000000004b947 */ /* 0x000fea0003800000 */
[----:B------:R0:W5:Y:S02]  /*5da0*/  LDG.E.LTC128B R174, desc[UR36][R4.64+0xe0] ;  /* 0x0000e02404ae7981 */ /* 0x000164000c1e1920 */
.L_x_209:
[----:B------:R-:W-:Y:S05]  /*5db0*/  BSYNC B1 ;  /* 0x0000000000017941 */ /* 0x000fea0003800000 */
.L_x_208:
[----:B0----5:R-:W-:Y:S01]  /*5dc0*/  FMUL R3, R174, R155 ;  /* 0x0000009bae037220 */ /* 0x021fe20000400000 */
[----:B------:R-:W-:Y:S01]  /*5dd0*/  ISETP.GT.AND P2, PT, R0, 0x39, P0 ;  /* 0x000000390000780c */ /* 0x000fe20000744270 */
[----:B------:R-:W-:Y:S02]  /*5de0*/  BSSY B1, `(.L_x_210) ;  /* 0x0000005000017945 */ /* 0x000fe40003800000 */
[----:B------:R-:W-:-:S05]  /*5df0*/  FFMA R3, R52, R154, R3 ;  /* 0x0000009a34037223 */ /* 0x000fca0000000003 */
[----:B------:R0:W-:Y:S05]  /*5e00*/  @P3 STG.E desc[UR36][R6.64+0xe0], R3 ;  /* 0x0000e00306003986 */ /* 0x0001ea000c101924 */
[----:B------:R-:W-:Y:S05]  /*5e10*/  @!P2 BRA `(.L_x_211) ;  /* 0x000000000004a947 */ /* 0x000fea0003800000 */
[----:B------:R0:W5:Y:S02]  /*5e20*/  LDG.E.LTC128B R174, desc[UR36][R4.64+0xe4] ;  /* 0x0000e42404ae7981 */ /* 0x000164000c1e1920 */
.L_x_211:
[----:B------:R-:W-:Y:S05]  /*5e30*/  BSYNC B1 ;  /* 0x0000000000017941 */ /* 0x000fea0003800000 */
.L_x_210:
[----:B-----5:R-:W-:Y:S01]  /*5e40*/  FMUL R12, R174, R155 ;  /* 0x0000009bae0c7220 */ /* 0x020fe20000400000 */
[----:B------:R-:W-:Y:S01]  /*5e50*/  ISETP.GT.AND P3, PT, R0, 0x38, P1 ;  /* 0x000000380000780c */ /* 0x000fe20000f64270 */
[----:B------:R-:W-:Y:S02]  /*5e60*/  BSSY B1, `(.L_x_212) ;  /* 0x0000005000017945 */ /* 0x000fe40003800000 */
[----:B------:R-:W-:-:S05]  /*5e70*/  FFMA R53, R53, R154, R12 ;  /* 0x0000009a35357223 */ /* 0x000fca000000000c */
[----:B------:R0:W-:Y:S05]  /*5e80*/  @P2 STG.E desc[UR36][R6.64+0xe4], R53 ;  /* 0x0000e43506002986 */ /* 0x0001ea000c101924 */
[----:B------:R-:W-:Y:S05]  /*5e90*/  @!P3 BRA `(.L_x_213) ;  /* 0x000000000004b947 */ /* 0x000fea0003800000 */
[----:B------:R0:W5:Y:S02]  /*5ea0*/  LDG.E.LTC128B R174, desc[UR36][R10.64+0xe0] ;  /* 0x0000e0240aae7981 */ /* 0x000164000c1e1920 */
.L_x_213:
[----:B------:R-:W-:Y:S05]  /*5eb0*/  BSYNC B1 ;  /* 0x0000000000017941 */ /* 0x000fea0003800000 */
.L_x_212:
[----:B0----5:R-:W-:Y:S01]  /*5ec0*/  FMUL R3, R174, R155 ;  /* 0x0000009bae037220 */ /* 0x021fe20000400000 */
[----:B------:R-:W-:Y:S01]  /*5ed0*/  ISETP.GT.AND P2, PT, R0, 0x39, P1 ;  /* 0x000000390000780c */ /* 0x000fe20000f44270 */
[----:B------:R-:W-:Y:S02]  /*5ee0*/  BSSY B1, `(.L_x_214) ;  /* 0x0000005000017945 */ /* 0x000fe40003800000 */
[----:B------:R-:W-:-:S05]  /*5ef0*/  FFMA R3, R54, R154, R3 ;  /* 0x0000009a36037223 */ /* 0x000fca0000000003 */
[----:B------:R0:W-:Y:S05]  /*5f00*/  @P3 STG.E desc[UR36][R8.64+0xe0], R3 ;  /* 0x0000e00308003986 */ /* 0x0001ea000c101924 */
[----:B------:R-:W-:Y:S05]  /*5f10*/  @!P2 BRA `(.L_x_215) ;  /* 0x000000000004a947 */ /* 0x000fea0003800000 */
[----:B------:R0:W5:Y:S02]  /*5f20*/  LDG.E.LTC128B R174, desc[UR36][R10.64+0xe4] ;  /* 0x0000e4240aae7981 */ /* 0x000164000c1e1920 */
.L_x_215:
[----:B------:R-:W-:Y:S05]  /*5f30*/  BSYNC B1 ;  /* 0x0000000000017941 */ /* 0x000fea0003800000 */
.L_x_214:
[----:B-----5:R-:W-:Y:S01]  /*5f40*/  FMUL R12, R174, R155 ;  /* 0x0000009bae0c7220 */ /* 0x020fe20000400000 */
[----:B------:R-:W-:Y:S01]  /*5f50*/  ISETP.GT.AND P3, PT, R0, 0x40, P0 ;  /* 0x000000400000780c */ /* 0x000fe20000764270 */
[----:B------:R-:W-:Y:S02]  /*5f60*/  BSSY B1, `(.L_x_216) ;  /* 0x0000005000017945 */ /* 0x000fe40003800000 */
[----:B------:R-:W-:-:S05]  /*5f70*/  FFMA R55, R55, R154, R12 ;  /* 0x0000009a37377223 */ /* 0x000fca000000000c */
[----:B------:R0:W-:Y:S05]  /*5f80*/  @P2 STG.E desc[UR36][R8.64+0xe4], R55 ;  /* 0x0000e43708002986 */ /* 0x0001ea000c101924 */
[----:B------:R-:W-:Y:S05]  /*5f90*/  @!P3 BRA `(.L_x_217) ;  /* 0x000000000004b947 */ /* 0x000fea0003800000 */
[----:B------:R0:W5:Y:S02]  /*5fa0*/  LDG.E.LTC128B R174, desc[UR36][R4.64+0x100] ;  /* 0x0001002404ae7981 */ /* 0x000164000c1e1920 */
.L_x_217:
[----:B------:R-:W-:Y:S05]  /*5fb0*/  BSYNC B1 ;  /* 0x0000000000017941 */ /* 0x000fea0003800000 */
.L_x_216:
[----:B0----5:R-:W-:Y:S01]  /*5fc0*/  FMUL R3, R174, R155 ;  /* 0x0000009bae037220 */ /* 0x021fe20000400000 */
[----:B------:R-:W-:Y:S01]  /*5fd0*/  ISETP.GT.AND P2, PT, R0, 0x41, P0 ;  /* 0x000000410000780c */ /* 0x000fe20000744270 */
[----:B------:R-:W-:Y:S02]  /*5fe0*/  BSSY B1, `(.L_x_218) ;  /* 0x0000005000017945 */ /* 0x000fe40003800000 */
[----:B------:R-:W-:-:S05]  /*5ff0*/  FFMA R3, R56, R154, R3 ;  /* 0x0000009a38037223 */ /* 0x000fca0000000003 */
[----:B------:R0:W-:Y:S05]  /*6000*/  @P3 STG.E desc[UR36][R6.64+0x100], R3 ;  /* 0x0001000306003986 */ /* 0x0001ea000c101924 */
[----:B------:R-:W-:Y:S05]  /*6010*/  @!P2 BRA `(.L_x_219) ;  /* 0x000000000004a947 */ /* 0x000fea0003800000 */
[----:B------:R0:W5:Y:S02]  /*6020*/  LDG.E.LTC128B R174, desc[UR36][R4.64+0x104] ;  /* 0x0001042404ae7981 */ /* 0x000164000c1e1920 */
.L_x_219:
[----:B------:R-:W-:Y:S05]  /*6030*/  BSYNC B1 ;  /* 0x0000000000017941 */ /* 0x000fea0003800000 */
.L_x_218:
[----:B-----5:R-:W-:Y:S01]  /*6040*/  FMUL R12, R174, R155 ;  /* 0x0000009bae0c7220 */ /* 0x020fe20000400000 */
[----:B------:R-:W-:Y:S01]  /*6050*/  ISETP.GT.AND P3, PT, R0, 0x40, P1 ;  /* 0x000000400000780c */ /* 0x000fe20000f64270 */
[----:B------:R-:W-:Y:S02]  /*6060*/  BSSY B1, `(.L_x_220) ;  /* 0x0000005000017945 */ /* 0x000fe40003800000 */
[----:B------:R-:W-:-:S05]  /*6070*/  FFMA R57, R57, R154, R12 ;  /* 0x0000009a39397223 */ /* 0x000fca000000000c */
[----:B------:R0:W-:Y:S05]  /*6080*/  @P2 STG.E desc[UR36][R6.64+0x104], R57 ;  /* 0x0001043906002986 */ /* 0x0001ea000c101924 */
[----:B------:R-:W-:Y:S05]  /*6090*/  @!P3 BRA `(.L_x_221) ;  /* 0x000000000004b947 */ /* 0x000fea0003800000 */
[----:B------:R0:W5:Y:S02]  /*60a0*/  LDG.E.LTC128B R174, desc[UR36][R10.64+0x100] ;  /* 0x000100240aae7981 */ /* 0x000164000c1e1920 */
.L_x_221:
[----:B------:R-:W-:Y:S05]  /*60b0*/  BSYNC B1 ;  /* 0x0000000000017941 */ /* 0x000fea0003800000 */
.L_x_220:
[----:B0----5:R-:W-:Y:S01]  /*60c0*/  FMUL R3, R174, R155 ;  /* 0x0000009bae037220 */ /* 0x021fe20000400000 */
[----:B------:R-:W-:Y:S01]  /*60d0*/  ISETP.GT.AND P2, PT, R0, 0x41, P1 ;  /* 0x000000410000780c */ /* 0x000fe20000f44270 */
[----:B------:R-:W-:Y:S02]  /*60e0*/  BSSY B1, `(.L_x_222) ;  /* 0x0000005000017945 */ /* 0x000fe40003800000 */
[----:B------:R-:W-:-:S05]  /*60f0*/  FFMA R3, R58, R154, R3 ;  /* 0x0000009a3a037223 */ /* 0x000fca0000000003 */
[----:B------:R0:W-:Y:S05]  /*6100*/  @P3 STG.E desc[UR36][R8.64+0x100], R3 ;  /* 0x0001000308003986 */ /* 0x0001ea000c101924 */
[----:B------:R-:W-:Y:S05]  /*6110*/  @!P2 BRA `(.L_x_223) ;  /* 0x000000000004a947 */ /* 0x000fea0003800000 */
[----:B------:R0:W5:Y:S02]  /*6120*/  LDG.E.LTC128B R174, desc[UR36][R10.64+0x104] ;  /* 0x000104240aae7981 */ /* 0x000164000c1e1920 */
.L_x_223:
[----:B------:R-:W-:Y:S05]  /*6130*/  BSYNC B1 ;  /* 0x0000000000017941 */ /* 0x000fea0003800000 */
.L_x_222:
[----:B-----5:R-:W-:Y:S01]  /*6140*/  FMUL R12, R174, R155 ;  /* 0x0000009bae0c7220 */ /* 0x020fe20000400000 */
[----:B------:R-:W-:Y:S01]  /*6150*/  ISETP.GT.AND P3, PT, R0, 0x48, P0 ;  /* 0x000000480000780c */ /* 0x000fe20000764270 */
[----:B------:R-:W-:Y:S02]  /*6160*/  BSSY B1, `(.L_x_224) ;  /* 0x0000005000017945 */ /* 0x000fe40003800000 */
[----:B------:R-:W-:-:S05]  /*6170*/  FFMA R59, R59, R154, R12 ;  /* 0x0000009a3b3b7223 */ /* 0x000fca000000000c */
[----:B------:R0:W-:Y:S05]  /*6180*/  @P2 STG.E desc[UR36][R8.64+0x104], R59 ;  /* 0x0001043b08002986 */ /* 0x0001ea000c101924 */
[----:B------:R-:W-:Y:S05]  /*6190*/  @!P3 BRA `(.L_x_225) ;  /* 0x000000000004b947 */ /* 0x000fea0003800000 */
[----:B------:R0:W5:Y:S02]  /*61a0*/  LDG.E.LTC128B R174, desc[UR36][R4.64+0x120] ;  /* 0x0001202404ae7981 */ /* 0x000164000c1e1920 */
.L_x_225:
[----:B------:R-:W-:Y:S05]  /*61b0*/  BSYNC B1 ;  /* 0x0000000000017941 */ /* 0x000fea0003800000 */
.L_x_224:
[----:B0----5:R-:W-:Y:S01]  /*61c0*/  FMUL R3, R174, R155 ;  /* 0x0000009bae037220 */ /* 0x021fe20000400000 */
[----:B------:R-:W-:Y:S01]  /*61d0*/  ISETP.GT.AND P2, PT, R0, 0x49, P0 ;  /* 0x000000490000780c */ /* 0x000fe20000744270 */
[----:B------:R-:W-:Y:S02]  /*61e0*/  BSSY B1, `(.L_x_226) ;  /* 0x0000005000017945 */ /* 0x000fe40003800000 */
[----:B------:R-:W-:-:S05]  /*61f0*/  FFMA R3, R60, R154, R3 ;  /* 0x0000009a3c037223 */ /* 0x000fca0000000003 */
[----:B------:R0:W-:Y:S05]  /*6200*/  @P3 STG.E desc[UR36][R6.64+0x120], R3 ;  /* 0x0001200306003986 */ /* 0x0001ea000c101924 */
[----:B------:R-:W-:Y:S05]  /*6210*/  @!P2 BRA `(.L_x_227) ;  /* 0x000000000004a947 */ /* 0x000fea0003800000 */
[----:B------:R0:W5:Y:S02]  /*6220*/  LDG.E.LTC128B R174, desc[UR36][R4.64+0x124] ;  /* 0x0001242404ae7981 */ /* 0x000164000c1e1920 */
.L_x_227:
[----:B------:R-:W-:Y:S05]  /*6230*/  BSYNC B1 ;  /* 0x0000000000017941 */ /* 0x000fea0003800000 */
.L_x_226:
[----:B-----5:R-:W-:Y:S01]  /*6240*/  FMUL R12, R174, R155 ;  /* 0x0000009bae0c7220 */ /* 0x020fe20000400000 */
[----:B------:R-:W-:Y:S01]  /*6250*/  ISETP.GT.AND P3, PT, R0, 0x48, P1 ;  /* 0x000000480000780c */ /* 0x000fe20000f64270 */
[----:B------:R-:W-:Y:S02]  /*6260*/  BSSY B1, `(.L_x_228) ;  /* 0x0000005000017945 */ /* 0x000fe40003800000 */
[----:B------:R-:W-:-:S05]  /*6270*/  FFMA R61, R61, R154, R12 ;  /* 0x0000009a3d3d7223 */ /* 0x000fca000000000c */
[----:B------:R0:W-:Y:S05]  /*6280*/  @P2 STG.E desc[UR36][R6.64+0x124], R61 ;  /* 0x0001243d06002986 */ /* 0x0001ea000c101924 */
[----:B------:R-:W-:Y:S05]  /*6290*/  @!P3 BRA `(.L_x_229) ;  /* 0x000000000004b947 */ /* 0x000fea0003800000 */
[----:B------:R0:W5:Y:S02]  /*62a0*/  LDG.E.LTC128B R174, desc[UR36][R10.64+0x120] ;  /* 0x000120240aae7981 */ /* 0x000164000c1e1920 */
.L_x_229:
[----:B------:R-:W-:Y:S05]  /*62b0*/  BSYNC B1 ;  /* 0x0000000000017941 */ /* 0x000fea0003800000 */
.L_x_228:
[----:B0----5:R-:W-:Y:S01]  /*62c0*/  FMUL R3, R174, R155 ;  /* 0x0000009bae037220 */ /* 0x021fe20000400000 */
[----:B------:R-:W-:Y:S01]  /*62d0*/  ISETP.GT.AND P2, PT, R0, 0x49, P1 ;  /* 0x000000490000780c */ /* 0x000fe20000f44270 */
[----:B------:R-:W-:Y:S02]  /*62e0*/  BSSY B1, `(.L_x_230) ;  /* 0x0000005000017945 */ /* 0x000fe40003800000 */
[----:B------:R-:W-:-:S05]  /*62f0*/  FFMA R3, R62, R154, R3 ;  /* 0x0000009a3e037223 */ /* 0x000fca0000000003 */
[----:B------:R0:W-:Y:S05]  /*6300*/  @P3 STG.E desc[UR36][R8.64+0x120], R3 ;  /* 0x0001200308003986 */ /* 0x0001ea000c101924 */
[----:B------:R-:W-:Y:S05]  /*6310*/  @!P2 BRA `(.L_x_231) ;  /* 0x000000000004a947 */ /* 0x000fea0003800000 */
[----:B------:R0:W5:Y:S02]  /*6320*/  LDG.E.LTC128B R174, desc[UR36][R10.64+0x124] ;  /* 0x000124240aae7981 */ /* 0x000164000c1e1920 */
.L_x_231:
[----:B------:R-:W-:Y:S05]  /*6330*/  BSYNC B1 ;  /* 0x0000000000017941 */ /* 0x000fea0003800000 */
.L_x_230:
[----:B-----5:R-:W-:Y:S01]  /*6340*/  FMUL R12, R174, R155 ;  /* 0x0000009bae0c7220 */ /* 0x020fe20000400000 */
[----:B------:R-:W-:Y:S01]  /*6350*/  ISETP.GT.AND P3, PT, R0, 0x50, P0 ;  /* 0x000000500000780c */ /* 0x000fe20000764270 */
[----:B------:R-:W-:Y:S02]  /*6360*/  BSSY B1, `(.L_x_232) ;  /* 0x0000005000017945 */ /* 0x000fe40003800000 */
[----:B------:R-:W-:-:S05]  /*6370*/  FFMA R63, R63, R154, R12 ;  /* 0x0000009a3f3f7223 */ /* 0x000fca000000000c */
[----:B------:R0:W-:Y:S05]  /*6380*/  @P2 STG.E desc[UR36][R8.64+0x124], R63 ;  /* 0x0001243f08002986 */ /* 0x0001ea000c101924 */
[----:B------:R-:W-:Y:S05]  /*6390*/  @!P3 BRA `(.L_x_233) ;  /* 0x000000000004b947 */ /* 0x000fea0003800000 */
[----:B------:R0:W5:Y:S02]  /*63a0*/  LDG.E.LTC128B R174, desc[UR36][R4.64+0x140] ;  /* 0x0001402404ae7981 */ /* 0x000164000c1e1920 */
.L_x_233:
[----:B------:R-:W-:Y:S05]  /*63b0*/  BSYNC B1 ;  /* 0x0000000000017941 */ /* 0x000fea0003800000 */
.L_x_232:
[----:B0----5:R-:W-:Y:S01]  /*63c0*/  FMUL R3, R174, R155 ;  /* 0x0000009bae037220 */ /* 0x021fe20000400000 */
[----:B------:R-:W-:Y:S01]  /*63d0*/  ISETP.GT.AND P2, PT, R0, 0x51, P0 ;  /* 0x000000510000780c */ /* 0x000fe20000744270 */
[----:B------:R-:W-:Y:S02]  /*63e0*/  BSSY B1, `(.L_x_234) ;  /* 0x0000005000017945 */ /* 0x000fe40003800000 */
[----:B------:R-:W-:-:S05]  /*63f0*/  FFMA R3, R64, R154, R3 ;  /* 0x0000009a40037223 */ /* 0x000fca0000000003 */
[----:B------:R0:W-:Y:S05]  /*6400*/  @P3 STG.E desc[UR36][R6.64+0x140], R3 ;  /* 0x0001400306003986 */ /* 0x0001ea000c101924 */
[----:B------:R-:W-:Y:S05]  /*6410*/  @!P2 BRA `(.L_x_235) ;  /* 0x000000000004a947 */ /* 0x000fea0003800000 */
[----:B------:R0:W5:Y:S02]  /*6420*/  LDG.E.LTC128B R174, desc[UR36][R4.64+0x144] ;  /* 0x0001442404ae7981 */ /* 0x000164000c1e1920 */
.L_x_235:
[----:B------:R-:W-:Y:S05]  /*6430*/  BSYNC B1 ;  /* 0x0000000000017941 */ /* 0x000fea0003800000 */
.L_x_234:
[----:B-----5:R-:W-:Y:S01]  /*6440*/  FMUL R12, R174, R155 ;  /* 0x0000009bae0c7220 */ /* 0x020fe20000400000 */
[----:B------:R-:W-:Y:S01]  /*6450*/  ISETP.GT.AND P3, PT, R0, 0x50, P1 ;  /* 0x000000500000780c */ /* 0x000fe20000f64270 */
[----:B------:R-:W-:Y:S02]  /*6460*/  BSSY B1, `(.L_x_236) ;  /* 0x0000005000017945 */ /* 0x000fe40003800000 */
[----:B------:R-:W-:-:S05]  /*6470*/  FFMA R65, R65, R154, R12 ;  /* 0x0000009a41417223 */ /* 0x000fca000000000c */
[----:B------:R0:W-:Y:S05]  /*6480*/  @P2 STG.E desc[UR36][R6.64+0x144], R65 ;  /* 0x0001444106002986 */ /* 0x0001ea000c101924 */
[----:B------:R-:W-:Y:S05]  /*6490*/  @!P3 BRA `(.L_x_237) ;  /* 0x000000000004b947 */ /* 0x000fea0003800000 */
[----:B------:R0:W5:Y:S02]  /*64a0*/  LDG.E.LTC128B R174, desc[UR36][R10.64+0x140] ;  /* 0x000140240aae7981 */ /* 0x000164000c1e1920 */
.L_x_237:
[----:B------:R-:W-:Y:S05]  /*64b0*/  BSYNC B1 ;  /* 0x0000000000017941 */ /* 0x000fea0003800000 */
.L_x_236:
[----:B0----5:R-:W-:Y:S01]  /*64c0*/  FMUL R3, R174, R155 ;  /* 0x0000009bae037220 */ /* 0x021fe20000400000 */
[----:B------:R-:W-:Y:S01]  /*64d0*/  ISETP.GT.AND P2, PT, R0, 0x51, P1 ;  /* 0x000000510000780c */ /* 0x000fe20000f44270 */
[----:B------:R-:W-:Y:S02]  /*64e0*/  BSSY B1, `(.L_x_238) ;  /* 0x0000005000017945 */ /* 0x000fe40003800000 */
[----:B------:R-:W-:-:S05]  /*64f0*/  FFMA R3, R66, R154, R3 ;  /* 0x0000009a42037223 */ /* 0x000fca0000000003 */
[----:B------:R0:W-:Y:S05]  /*6500*/  @P3 STG.E desc[UR36][R8.64+0x140], R3 ;  /* 0x0001400308003986 */ /* 0x0001ea000c101924 */
[----:B------:R-:W-:Y:S05]  /*6510*/  @!P2 BRA `(.L_x_239) ;  /* 0x000000000004a947 */ /* 0x000fea0003800000 */
[----:B------:R0:W5:Y:S02]  /*6520*/  LDG.E.LTC128B R174, desc[UR36][R10.64+0x144] ;  /* 0x000144240aae7981 */ /* 0x000164000c1e1920 */
.L_x_239:
[----:B------:R-:W-:Y:S05]  /*6530*/  BSYNC B1 ;  /* 0x0000000000017941 */ /* 0x000fea0003800000 */
.L_x_238:
[----:B-----5:R-:W-:Y:S01]  /*6540*/  FMUL R12, R174, R155 ;  /* 0x0000009bae0c7220 */ /* 0x020fe20000400000 */
[----:B------:R-:W-:Y:S01]  /*6550*/  ISETP.GT.AND P3, PT, R0, 0x58, P0 ;  /* 0x000000580000780c */ /* 0x000fe20000764270 */
[----:B------:R-:W-:Y:S02]  /*6560*/  BSSY B1, `(.L_x_240) ;  /* 0x0000005000017945 */ /* 0x000fe40003800000 */
[----:B------:R-:W-:-:S05]  /*6570*/  FFMA R67, R67, R154, R12 ;  /* 0x0000009a43437223 */ /* 0x000fca000000000c */
[----:B------:R0:W-:Y:S05]  /*6580*/  @P2 STG.E desc[UR36][R8.64+0x144], R67 ;  /* 0x0001444308002986 */ /* 0x0001ea000c101924 */
[----:B------:R-:W-:Y:S05]  /*6590*/  @!P3 BRA `(.L_x_241) ;  /* 0x000000000004b947 */ /* 0x000fea0003800000 */
[----:B------:R0:W5:Y:S02]  /*65a0*/  LDG.E.LTC128B R174, desc[UR36][R4.64+0x160] ;  /* 0x0001602404ae7981 */ /* 0x000164000c1e1920 */
.L_x_241:
[----:B------:R-:W-:Y:S05]  /*65b0*/  BSYNC B1 ;  /* 0x0000000000017941 */ /* 0x000fea0003800000 */
.L_x_240:
[----:B0----5:R-:W-:Y:S01]  /*65c0*/  FMUL R3, R174, R155 ;  /* 0x0000009bae037220 */ /* 0x021fe20000400000 */
[----:B------:R-:W-:Y:S01]  /*65d0*/  ISETP.GT.AND P2, PT, R0, 0x59, P0 ;  /* 0x000000590000780c */ /* 0x000fe20000744270 */
[----:B------:R-:W-:Y:S02]  /*65e0*/  BSSY B1, `(.L_x_242) ;  /* 0x0000005000017945 */ /* 0x000fe40003800000 */
[----:B------:R-:W-:-:S05]  /*65f0*/  FFMA R3, R68, R154, R3 ;  /* 0x0000009a44037223 */ /* 0x000fca0000000003 */
[----:B------:R0:W-:Y:S05]  /*6600*/  @P3 STG.E desc[UR36][R6.64+0x160], R3 ;  /* 0x0001600306003986 */ /* 0x0001ea000c101924 */
[----:B------:R-:W-:Y:S05]  /*6610*/  @!P2 BRA `(.L_x_243) ;  /* 0x000000000004a947 */ /* 0x000fea0003800000 */
[----:B------:R0:W5:Y:S02]  /*6620*/  LDG.E.LTC128B R174, desc[UR36][R4.64+0x164] ;  /* 0x0001642404ae7981 */ /* 0x000164000c1e1920 */
.L_x_243:
[----:B------:R-:W-:Y:S05]  /*6630*/  BSYNC B1 ;  /* 0x0000000000017941 */ /* 0x000fea0003800000 */
.L_x_242:
[----:B-----5:R-:W-:Y:S01]  /*6640*/  FMUL R12, R174, R155 ;  /* 0x0000009bae0c7220 */ /* 0x020fe20000400000 */
[----:B------:R-:W-:Y:S01]  /*6650*/  ISETP.GT.AND P3, PT, R0, 0x58, P1 ;  /* 0x000000580000780c */ /* 0x000fe20000f64270 */
[----:B------:R-:W-:Y:S02]  /*6660*/  BSSY B1, `(.L_x_244) ;  /* 0x0000005000017945 */ /* 0x000fe40003800000 */
[----:B------:R-:W-:-:S05]  /*6670*/  FFMA R69, R69, R154, R12 ;  /* 0x0000009a45457223 */ /* 0x000fca000000000c */
[----:B------:R0:W-:Y:S05]  /*6680*/  @P2 STG.E desc[UR36][R6.64+0x164], R69 ;  /* 0x0001644506002986 */ /* 0x0001ea000c101924 */
[----:B------:R-:W-:Y:S05]  /*6690*/  @!P3 BRA `(.L_x_245) ;  /* 0x000000000004b947 */ /* 0x000fea0003800000 */
[----:B------:R0:W5:Y:S02]  /*66a0*/  LDG.E.LTC128B R174, desc[UR36][R10.64+0x160] ;  /* 0x000160240aae7981 */ /* 0x000164000c1e1920 */
.L_x_245:
[----:B------:R-:W-:Y:S05]  /*66b0*/  BSYNC B1 ;  /* 0x0000000000017941 */ /* 0x000fea0003800000 */
.L_x_244:
[----:B0----5:R-:W-:Y:S01]  /*66c0*/  FMUL R3, R174, R155 ;  /* 0x0000009bae037220 */ /* 0x021fe20000400000 */
[----:B------:R-:W-:Y:S01]  /*66d0*/  ISETP.GT.AND P2, PT, R0, 0x59, P1 ;  /* 0x000000590000780c */ /* 0x000fe20000f44270 */
[----:B------:R-:W-:Y:S02]  /*66e0*/  BSSY B1, `(.L_x_246) ;  /* 0x0000005000017945 */ /* 0x000fe40003800000 */
[----:B------:R-:W-:-:S05]  /*66f0*/  FFMA R3, R70, R154, R3 ;  /* 0x0000009a46037223 */ /* 0x000fca0000000003 */
[----:B------:R0:W-:Y:S05]  /*6700*/  @P3 STG.E desc[UR36][R8.64+0x160], R3 ;  /* 0x0001600308003986 */ /* 0x0001ea000c101924 */
[----:B------:R-:W-:Y:S05]  /*6710*/  @!P2 BRA `(.L_x_247) ;  /* 0x000000000004a947 */ /* 0x000fea0003800000 */
[----:B------:R0:W5:Y:S02]  /*6720*/  LDG.E.LTC128B R174, desc[UR36][R10.64+0x164] ;  /* 0x000164240aae7981 */ /* 0x000164000c1e1920 */
.L_x_247:
[----:B------:R-:W-:Y:S05]  /*6730*/  BSYNC B1 ;  /* 0x0000000000017941 */ /* 0x000fea0003800000 */
.L_x_246:
[----:B-----5:R-:W-:Y:S01]  /*6740*/  FMUL R12, R174, R155 ;  /* 0x0000009bae0c7220 */ /* 0x020fe20000400000 */
[----:B------:R-:W-:Y:S01]  /*6750*/  ISETP.GT.AND P3, PT, R0, 0x60, P0 ;  /* 0x000000600000780c */ /* 0x000fe20000764270 */
[----:B------:R-:W-:Y:S02]  /*6760*/  BSSY B1, `(.L_x_248) ;  /* 0x0000005000017945 */ /* 0x000fe40003800000 */
[----:B------:R-:W-:-:S05]  /*6770*/  FFMA R71, R71, R154, R12 ;  /* 0x0000009a47477223 */ /* 0x000fca000000000c */
[----:B------:R0:W-:Y:S05]  /*6780*/  @P2 STG.E desc[UR36][R8.64+0x164], R71 ;  /* 0x0001644708002986 */ /* 0x0001ea000c101924 */
[----:B------:R-:W-:Y:S05]  /*6790*/  @!P3 BRA `(.L_x_249) ;  /* 0x000000000004b947 */ /* 0x000fea0003800000 */
[----:B------:R0:W5:Y:S02]  /*67a0*/  LDG.E.LTC128B R174, desc[UR36][R4.64+0x180] ;  /* 0x0001802404ae7981 */ /* 0x000164000c1e1920 */
.L_x_249:
[----:B------:R-:W-:Y:S05]  /*67b0*/  BSYNC B1 ;  /* 0x0000000000017941 */ /* 0x000fea0003800000 */
.L_x_248:
[----:B0----5:R-:W-:Y:S01]  /*67c0*/  FMUL R3, R174, R155 ;  /* 0x0000009bae037220 */ /* 0x021fe20000400000 */
[----:B------:R-:W-:Y:S01]  /*67d0*/  ISETP.GT.AND P2, PT, R0, 0x61, P0 ;  /* 0x000000610000780c */ /* 0x000fe20000744270 */
[----:B------:R-:W-:Y:S02]  /*67e0*/  BSSY B1, `(.L_x_250) ;  /* 0x0000005000017945 */ /* 0x000fe40003800000 */
[----:B------:R-:W-:-:S05]  /*67f0*/  FFMA R3, R72, R154, R3 ;  /* 0x0000009a48037223 */ /* 0x000fca0000000003 */
[----:B------:R0:W-:Y:S05]  /*6800*/  @P3 STG.E desc[UR36][R6.64+0x180], R3 ;  /* 0x0001800306003986 */ /* 0x0001ea000c101924 */
[----:B------:R-:W-:Y:S05]  /*6810*/  @!P2 BRA `(.L_x_251) ;  /* 0x000000000004a947 */ /* 0x000fea0003800000 */
[----:B------:R0:W5:Y:S02]  /*6820*/  LDG.E.LTC128B R174, desc[UR36][R4.64+0x184] ;  /* 0x0001842404ae7981 */ /* 0x000164000c1e1920 */
.L_x_251:
[----:B------:R-:W-:Y:S05]  /*6830*/  BSYNC B1 ;  /* 0x0000000000017941 */ /* 0x000fea0003800000 */
.L_x_250:
[----:B-----5:R-:W-:Y:S01]  /*6840*/  FMUL R12, R174, R155 ;  /* 0x0000009bae0c7220 */ /* 0x020fe20000400000 */
[----:B------:R-:W-:Y:S01]  /*6850*/  ISETP.GT.AND P3, PT, R0, 0x60, P1 ;  /* 0x000000600000780c */ /* 0x000fe20000f64270 */
[----:B------:R-:W-:Y:S02]  /*6860*/  BSSY B1, `(.L_x_252) ;  /* 0x0000005000017945 */ /* 0x000fe40003800000 */
[----:B------:R-:W-:-:S05]  /*6870*/  FFMA R73, R73, R154, R12 ;  /* 0x0000009a49497223 */ /* 0x000fca000000000c */
[----:B------:R0:W-:Y:S05]  /*6880*/  @P2 STG.E desc[UR36][R6.64+0x184], R73 ;  /* 0x0001844906002986 */ /* 0x0001ea000c101924 */
[----:B------:R-:W-:Y:S05]  /*6890*/  @!P3 BRA `(.L_x_253) ;  /* 0x000000000004b947 */ /* 0x000fea0003800000 */
[----:B------:R0:W5:Y:S02]  /*68a0*/  LDG.E.LTC128B R174, desc[UR36][R10.64+0x180] ;  /* 0x000180240aae7981 */ /* 0x000164000c1e1920 */
.L_x_253:
[----:B------:R-:W-:Y:S05]  /*68b0*/  BSYNC B1 ;  /* 0x0000000000017941 */ /* 0x000fea0003800000 */
.L_x_252:
[----:B0----5:R-:W-:Y:S01]  /*68c0*/  FMUL R3, R174, R155 ;  /* 0x0000009bae037220 */ /* 0x021fe20000400000 */
[----:B------:R-:W-:Y:S01]  /*68d0*/  ISETP.GT.AND P2, PT, R0, 0x61, P1 ;  /* 0x000000610000780c */ /* 0x000fe20000f44270 */
[----:B------:R-:W-:Y:S02]  /*68e0*/  BSSY B1, `(.L_x_254) ;  /* 0x0000005000017945 */ /* 0x000fe40003800000 */
[----:B------:R-:W-:-:S05]  /*68f0*/  FFMA R3, R74, R154, R3 ;  /* 0x0000009a4a037223 */ /* 0x000fca0000000003 */
[----:B------:R0:W-:Y:S05]  /*6900*/  @P3 STG.E desc[UR36][R8.64+0x180], R3 ;  /* 0x0001800308003986 */ /* 0x0001ea000c101924 */
[----:B------:R-:W-:Y:S05]  /*6910*/  @!P2 BRA `(.L_x_255) ;  /* 0x000000000004a947 */ /* 0x000fea0003800000 */
[----:B------:R0:W5:Y:S02]  /*6920*/  LDG.E.LTC128B R174, desc[UR36][R10.64+0x184] ;  /* 0x000184240aae7981 */ /* 0x000164000c1e1920 */
.L_x_255:
[----:B------:R-:W-:Y:S05]  /*6930*/  BSYNC B1 ;  /* 0x0000000000017941 */ /* 0x000fea0003800000 */
.L_x_254:
[----:B-----5:R-:W-:Y:S01]  /*6940*/  FMUL R12, R174, R155 ;  /* 0x0000009bae0c7220 */ /* 0x020fe20000400000 */
[----:B------:R-:W-:Y:S01]  /*6950*/  ISETP.GT.AND P3, PT, R0, 0x68, P0 ;  /* 0x000000680000780c */ /* 0x000fe20000764270 */
[----:B------:R-:W-:Y:S02]  /*6960*/  BSSY B1, `(.L_x_256) ;  /* 0x0000005000017945 */ /* 0x000fe40003800000 */
[----:B------:R-:W-:-:S05]  /*6970*/  FFMA R75, R75, R154, R12 ;  /* 0x0000009a4b4b7223 */ /* 0x000fca000000000c */
[----:B------:R0:W-:Y:S05]  /*6980*/  @P2 STG.E desc[UR36][R8.64+0x184], R75 ;  /* 0x0001844b08002986 */ /* 0x0001ea000c101924 */
[----:B------:R-:W-:Y:S05]  /*6990*/  @!P3 BRA `(.L_x_257) ;  /* 0x000000000004b947 */ /* 0x000fea0003800000 */
[----:B------:R0:W5:Y:S02]  /*69a0*/  LDG.E.LTC128B R174, desc[UR36][R4.64+0x1a0] ;  /* 0x0001a02404ae7981 */ /* 0x000164000c1e1920 */
.L_x_257:
[----:B------:R-:W-:Y:S05]  /*69b0*/  BSYNC B1 ;  /* 0x0000000000017941 */ /* 0x000fea0003800000 */
.L_x_256:
[----:B0----5:R-:W-:Y:S01]  /*69c0*/  FMUL R3, R174, R155 ;  /* 0x0000009bae037220 */ /* 0x021fe20000400000 */
[----:B------:R-:W-:Y:S01]  /*69d0*/  ISETP.GT.AND P2, PT, R0, 0x69, P0 ;  /* 0x000000690000780c */ /* 0x000fe20000744270 */
[----:B------:R-:W-:Y:S02]  /*69e0*/  BSSY B1, `(.L_x_258) ;  /* 0x0000005000017945 */ /* 0x000fe40003800000 */
[----:B------:R-:W-:-:S05]  /*69f0*/  FFMA R3, R76, R154, R3 ;  /* 0x0000009a4c037223 */ /* 0x000fca0000000003 */
[----:B------:R0:W-:Y:S05]  /*6a00*/  @P3 STG.E desc[UR36][R6.64+0x1a0], R3 ;  /* 0x0001a00306003986 */ /* 0x0001ea000c101924 */
[----:B------:R-:W-:Y:S05]  /*6a10*/  @!P2 BRA `(.L_x_259) ;  /* 0x000000000004a947 */ /* 0x000fea0003800000 */
[----:B------:R0:W5:Y:S02]  /*6a20*/  LDG.E.LTC128B R174, desc[UR36][R4.64+0x1a4] ;  /* 0x0001a42404ae7981 */ /* 0x000164000c1e1920 */
.L_x_259:
[----:B------:R-:W-:Y:S05]  /*6a30*/  BSYNC B1 ;  /* 0x0000000000017941 */ /* 0x000fea0003800000 */
.L_x_258:
[----:B-----5:R-:W-:Y:S01]  /*6a40*/  FMUL R12, R174, R155 ;  /* 0x0000009bae0c7220 */ /* 0x020fe20000400000 */
[----:B------:R-:W-:Y:S01]  /*6a50*/  ISETP.GT.AND P3, PT, R0, 0x68, P1 ;  /* 0x000000680000780c */ /* 0x000fe20000f64270 */
[----:B------:R-:W-:Y:S02]  /*6a60*/  BSSY B1, `(.L_x_260) ;  /* 0x0000005000017945 */ /* 0x000fe40003800000 */
[----:B------:R-:W-:-:S05]  /*6a70*/  FFMA R77, R77, R154, R12 ;  /* 0x0000009a4d4d7223 */ /* 0x000fca000000000c */
[----:B------:R0:W-:Y:S05]  /*6a80*/  @P2 STG.E desc[UR36][R6.64+0x1a4], R77 ;  /* 0x0001a44d06002986 */ /* 0x0001ea000c101924 */
[----:B------:R-:W-:Y:S05]  /*6a90*/  @!P3 BRA `(.L_x_261) ;  /* 0x000000000004b947 */ /* 0x000fea0003800000 */
[----:B------:R0:W5:Y:S02]  /*6aa0*/  LDG.E.LTC128B R174, desc[UR36][R10.64+0x1a0] ;  /* 0x0001a0240aae7981 */ /* 0x000164000c1e1920 */
.L_x_261:
[----:B------:R-:W-:Y:S05]  /*6ab0*/  BSYNC B1 ;  /* 0x0000000000017941 */ /* 0x000fea0003800000 */
.L_x_260:
[----:B0----5:R-:W-:Y:S01]  /*6ac0*/  FMUL R3, R174, R155 ;  /* 0x0000009bae037220 */ /* 0x021fe20000400000 */
[----:B------:R-:W-:Y:S01]  /*6ad0*/  ISETP.GT.AND P2, PT, R0, 0x69, P1 ;  /* 0x000000690000780c */ /* 0x000fe20000f44270 */
[----:B------:R-:W-:Y:S02]  /*6ae0*/  BSSY B1, `(.L_x_262) ;  /* 0x0000005000017945 */ /* 0x000fe40003800000 */
[----:B------:R-:W-:-:S05]  /*6af0*/  FFMA R3, R78, R154, R3 ;  /* 0x0000009a4e037223 */ /* 0x000fca0000000003 */
[----:B------:R0:W-:Y:S05]  /*6b00*/  @P3 STG.E desc[UR36][R8.64+0x1a0], R3 ;  /* 0x0001a00308003986 */ /* 0x0001ea000c101924 */
[----:B------:R-:W-:Y:S05]  /*6b10*/  @!P2 BRA `(.L_x_263) ;  /* 0x000000000004a947 */ /* 0x000fea0003800000 */
[----:B------:R0:W5:Y:S02]  /*6b20*/  LDG.E.LTC128B R174, desc[UR36][R10.64+0x1a4] ;  /* 0x0001a4240aae7981 */ /* 0x000164000c1e1920 */
.L_x_263:
[----:B------:R-:W-:Y:S05]  /*6b30*/  BSYNC B1 ;  /* 0x0000000000017941 */ /* 0x000fea0003800000 */
.L_x_262:
[----:B-----5:R-:W-:Y:S01]  /*6b40*/  FMUL R12, R174, R155 ;  /* 0x0000009bae0c7220 */ /* 0x020fe20000400000 */
[----:B------:R-:W-:Y:S01]  /*6b50*/  ISETP.GT.AND P3, PT, R0, 0x70, P0 ;  /* 0x000000700000780c */ /* 0x000fe20000764270 */
[----:B------:R-:W-:Y:S02]  /*6b60*/  BSSY B1, `(.L_x_264) ;  /* 0x0000005000017945 */ /* 0x000fe40003800000 */
[----:B------:R-:W-:-:S05]  /*6b70*/  FFMA R79, R79, R154, R12 ;  /* 0x0000009a4f4f7223 */ /* 0x000fca000000000c */
[----:B------:R0:W-:Y:S05]  /*6b80*/  @P2 STG.E desc[UR36][R8.64+0x1a4], R79 ;  /* 0x0001a44f08002986 */ /* 0x0001ea000c101924 */
[----:B------:R-:W-:Y:S05]  /*6b90*/  @!P3 BRA `(.L_x_265) ;  /* 0x000000000004b947 */ /* 0x000fea0003800000 */
[----:B------:R0:W5:Y:S02]  /*6ba0*/  LDG.E.LTC128B R174, desc[UR36][R4.64+0x1c0] ;  /* 0x0001c02404ae7981 */ /* 0x000164000c1e1920 */
.L_x_265:
[----:B------:R-:W-:Y:S05]  /*6bb0*/  BSYNC B1 ;  /* 0x0000000000017941 */ /* 0x000fea0003800000 */
.L_x_264:
[----:B0----5:R-:W-:Y:S01]  /*6bc0*/  FMUL R3, R174, R155 ;  /* 0x0000009bae037220 */ /* 0x021fe20000400000 */
[----:B------:R-:W-:Y:S01]  /*6bd0*/  ISETP.GT.AND P2, PT, R0, 0x71, P0 ;  /* 0x000000710000780c */ /* 0x000fe20000744270 */
[----:B------:R-:W-:Y:S02]  /*6be0*/  BSSY B1, `(.L_x_266) ;  /* 0x0000005000017945 */ /* 0x000fe40003800000 */
[----:B------:R-:W-:-:S05]  /*6bf0*/  FFMA R3, R80, R154, R3 ;  /* 0x0000009a50037223 */ /* 0x000fca0000000003 */
[----:B------:R0:W-:Y:S05]  /*6c00*/  @P3 STG.E desc[UR36][R6.64+0x1c0], R3 ;  /* 0x0001c00306003986 */ /* 0x0001ea000c101924 */
[----:B------:R-:W-:Y:S05]  /*6c10*/  @!P2 BRA `(.L_x_267) ;  /* 0x000000000004a947 */ /* 0x000fea0003800000 */
[----:B------:R0:W5:Y:S02]  /*6c20*/  LDG.E.LTC128B R174, desc[UR36][R4.64+0x1c4] ;  /* 0x0001c42404ae7981 */ /* 0x000164000c1e1920 */
.L_x_267:
[----:B------:R-:W-:Y:S05]  /*6c30*/  BSYNC B1 ;  /* 0x0000000000017941 */ /* 0x000fea0003800000 */
.L_x_266:
[----:B-----5:R-:W-:Y:S01]  /*6c40*/  FMUL R12, R174, R155 ;  /* 0x0000009bae0c7220 */ /* 0x020fe20000400000 */
[----:B------:R-:W-:Y:S01]  /*6c50*/  ISETP.GT.AND P3, PT, R0, 0x70, P1 ;  /* 0x000000700000780c */ /* 0x000fe20000f64270 */
[----:B------:R-:W-:Y:S02]  /*6c60*/  BSSY B1, `(.L_x_268) ;  /* 0x0000005000017945 */ /* 0x000fe40003800000 */
[----:B------:R-:W-:-:S05]  /*6c70*/  FFMA R81, R81, R154, R12 ;  /* 0x0000009a51517223 */ /* 0x000fca000000000c */
[----:B------:R0:W-:Y:S05]  /*6c80*/  @P2 STG.E desc[UR36][R6.64+0x1c4], R81 ;  /* 0x0001c45106002986 */ /* 0x0001ea000c101924 */
[----:B------:R-:W-:Y:S05]  /*6c90*/  @!P3 BRA `(.L_x_269) ;  /* 0x000000000004b947 */ /* 0x000fea0003800000 */
[----:B------:R0:W5:Y:S02]  /*6ca0*/  LDG.E.LTC128B R174, desc[UR36][R10.64+0x1c0] ;  /* 0x0001c0240aae7981 */ /* 0x000164000c1e1920 */
.L_x_269:
[----:B------:R-:W-:Y:S05]  /*6cb0*/  BSYNC B1 ;  /* 0x0000000000017941 */ /* 0x000fea0003800000 */
.L_x_268:
[----:B0----5:R-:W-:Y:S01]  /*6cc0*/  FMUL R3, R174, R155 ;  /* 0x0000009bae037220 */ /* 0x021fe20000400000 */
[----:B------:R-:W-:Y:S01]  /*6cd0*/  ISETP.GT.AND P2, PT, R0, 0x71, P1 ;  /* 0x000000710000780c */ /* 0x000fe20000f44270 */
[----:B------:R-:W-:Y:S02]  /*6ce0*/  BSSY B1, `(.L_x_270) ;  /* 0x0000005000017945 */ /* 0x000fe40003800000 */
[----:B------:R-:W-:-:S05]  /*6cf0*/  FFMA R3, R82, R154, R3 ;  /* 0x0000009a52037223 */ /* 0x000fca0000000003 */
[----:B------:R0:W-:Y:S05]  /*6d00*/  @P3 STG.E desc[UR36][R8.64+0x1c0], R3 ;  /* 0x0001c00308003986 */ /* 0x0001ea000c101924 */
[----:B------:R-:W-:Y:S05]  /*6d10*/  @!P2 BRA `(.L_x_271) ;  /* 0x000000000004a947 */ /* 0x000fea0003800000 */
[----:B------:R0:W5:Y:S02]  /*6d20*/  LDG.E.LTC128B R174, desc[UR36][R10.64+0x1c4] ;  /* 0x0001c4240aae7981 */ /* 0x000164000c1e1920 */
.L_x_271:
[----:B------:R-:W-:Y:S05]  /*6d30*/  BSYNC B1 ;  /* 0x0000000000017941 */ /* 0x000fea0003800000 */
.L_x_270:
[----:B-----5:R-:W-:Y:S01]  /*6d40*/  FMUL R12, R174, R155 ;  /* 0x0000009bae0c7220 */ /* 0x020fe20000400000 */
[----:B------:R-:W-:Y:S01]  /*6d50*/  ISETP.GT.AND P3, PT, R0, 0x78, P0 ;  /* 0x000000780000780c */ /* 0x000fe20000764270 */
[----:B------:R-:W-:Y:S02]  /*6d60*/  BSSY B1, `(.L_x_272) ;  /* 0x0000005000017945 */ /* 0x000fe40003800000 */
[----:B------:R-:W-:-:S05]  /*6d70*/  FFMA R83, R83, R154, R12 ;  /* 0x0000009a53537223 */ /* 0x000fca000000000c */
[----:B------:R0:W-:Y:S05]  /*6d80*/  @P2 STG.E desc[UR36][R8.64+0x1c4], R83 ;  /* 0x0001c45308002986 */ /* 0x0001ea000c101924 */
[----:B------:R-:W-:Y:S05]  /*6d90*/  @!P3 BRA `(.L_x_273) ;  /* 0x000000000004b947 */ /* 0x000fea0003800000 */
[----:B------:R0:W5:Y:S02]  /*6da0*/  LDG.E.LTC128B R174, desc[UR36][R4.64+0x1e0] ;  /* 0x0001e02404ae7981 */ /* 0x000164000c1e1920 */
.L_x_273:
[----:B------:R-:W-:Y:S05]  /*6db0*/  BSYNC B1 ;  /* 0x0000000000017941 */ /* 0x000fea0003800000 */
.L_x_272:
[----:B0----5:R-:W-:Y:S01]  /*6dc0*/  FMUL R3, R174, R155 ;  /* 0x0000009bae037220 */ /* 0x021fe20000400000 */
[----:B------:R-:W-:Y:S01]  /*6dd0*/  ISETP.GT.AND P0, PT, R0, 0x79, P0 ;  /* 0x000000790000780c */ /* 0x000fe20000704270 */
[----:B------:R-:W-:Y:S02]  /*6de0*/  BSSY B1, `(.L_x_274) ;  /* 0x0000005000017945 */ /* 0x000fe40003800000 */
[----:B------:R-:W-:-:S05]  /*6df0*/  FFMA R3, R84, R154, R3 ;  /* 0x0000009a54037223 */ /* 0x000fca0000000003 */
[----:B------:R0:W-:Y:S05]  /*6e00*/  @P3 STG.E desc[UR36][R6.64+0x1e0], R3 ;  /* 0x0001e00306003986 */ /* 0x0001ea000c101924 */
[----:B------:R-:W-:Y:S05]  /*6e10*/  @!P0 BRA `(.L_x_275) ;  /* 0x0000000000048947 */ /* 0x000fea0003800000 */
[----:B------:R0:W5:Y:S02]  /*6e20*/  LDG.E.LTC128B R174, desc[UR36][R4.64+0x1e4] ;  /* 0x0001e42404ae7981 */ /* 0x000164000c1e1920 */
.L_x_275:
[----:B------:R-:W-:Y:S05]  /*6e30*/  BSYNC B1 ;  /* 0x0000000000017941 */ /* 0x000fea0003800000 */
.L_x_274:
[----:B0-2--5:R-:W-:Y:S01]  /*6e40*/  FMUL R4, R174, R155 ;  /* 0x0000009bae047220 */ /* 0x025fe20000400000 */
[----:B------:R-:W-:Y:S01]  /*6e50*/  ISETP.GT.AND P2, PT, R0, 0x78, P1 ;  /* 0x000000780000780c */ /* 0x000fe20000f44270 */
[----:B------:R-:W-:Y:S02]  /*6e60*/  BSSY B1, `(.L_x_276) ;  /* 0x0000005000017945 */ /* 0x000fe40003800000 */
[----:B------:R-:W-:-:S05]  /*6e70*/  FFMA R85, R85, R154, R4 ;  /* 0x0000009a55557223 */ /* 0x000fca0000000004 */
[----:B------:R0:W-:Y:S05]  /*6e80*/  @P0 STG.E desc[UR36][R6.64+0x1e4], R85 ;  /* 0x0001e45506000986 */ /* 0x0001ea000c101924 */
[----:B------:R-:W-:Y:S05]  /*6e90*/  @!P2 BRA `(.L_x_277) ;  /* 0x000000000004a947 */ /* 0x000fea0003800000 */
[----:B------:R2:W5:Y:S02]  /*6ea0*/  LDG.E.LTC128B R174, desc[UR36][R10.64+0x1e0] ;  /* 0x0001e0240aae7981 */ /* 0x000564000c1e1920 */
.L_x_277:
[----:B------:R-:W-:Y:S05]  /*6eb0*/  BSYNC B1 ;  /* 0x0000000000017941 */ /* 0x000fea0003800000 */
.L_x_276:
[----:B-----5:R-:W-:Y:S01]  /*6ec0*/  FMUL R3, R174, R155 ;  /* 0x0000009bae037220 */ /* 0x020fe20000400000 */
[----:B------:R-:W-:Y:S01]  /*6ed0*/  @P2 IMAD.MOV.U32 R4, RZ, RZ, R8 ;  /* 0x000000ffff042224 */ /* 0x000fe200078e0008 */
[----:B------:R-:W-:Y:S01]  /*6ee0*/  @P2 MOV R5, R9 ;  /* 0x0000000900052202 */ /* 0x000fe20000000f00 */
[----:B------:R-:W-:Y:S01]  /*6ef0*/  BSSY B1, `(.L_x_278) ;  /* 0x0000006000017945 */ /* 0x000fe20003800000 */
[----:B------:R-:W-:Y:S01]  /*6f00*/  FFMA R3, R86, R154, R3 ;  /* 0x0000009a56037223 */ /* 0x000fe20000000003 */
[----:B------:R-:W-:-:S04]  /*6f10*/  ISETP.GT.AND P1, PT, R0, 0x79, P1 ;  /* 0x000000790000780c */ /* 0x000fc80000f24270 */
[----:B------:R0:W-:Y:S09]  /*6f20*/  @P2 STG.E desc[UR36][R4.64+0x1e0], R3 ;  /* 0x0001e00304002986 */ /* 0x0001f2000c101924 */
[----:B------:R-:W-:Y:S05]  /*6f30*/  @!P1 BRA `(.L_x_279) ;  /* 0x0000000000049947 */ /* 0x000fea0003800000 */
[----:B------:R0:W5:Y:S02]  /*6f40*/  LDG.E.LTC128B R174, desc[UR36][R10.64+0x1e4] ;  /* 0x0001e4240aae7981 */ /* 0x000164000c1e1920 */
.L_x_279:
[----:B------:R-:W-:Y:S05]  /*6f50*/  BSYNC B1 ;  /* 0x0000000000017941 */ /* 0x000fea0003800000 */
.L_x_278:
[----:B-----5:R-:W-:-:S04]  /*6f60*/  FMUL R174, R174, R155 ;  /* 0x0000009baeae7220 */ /* 0x020fc80000400000 */
[----:B------:R-:W-:Y:S01]  /*6f70*/  FFMA R87, R87, R154, R174 ;  /* 0x0000009a57577223 */ /* 0x000fe200000000ae */
[----:B------:R-:W-:Y:S06]  /*6f80*/  @!P1 BRA `(.L_x_280) ;  /* 0x0000001c002c9947 */ /* 0x000fec0003800000 */
[----:B------:R0:W-:Y:S01]  /*6f90*/  STG.E desc[UR36][R8.64+0x1e4], R87 ;  /* 0x0001e45708007986 */ /* 0x0001e2000c101924 */
[----:B------:R-:W-:Y:S05]  /*6fa0*/  BRA `(.L_x_280) ;  /* 0x0000001c00247947 */ /* 0x000fea0003800000 */
.L_x_29:
[----:B------:R-:W-:Y:S01]  /*6fb0*/  ULDC.64 UR4, c[0x0][0x5c0] ;  /* 0x0001700000047ab9 */ /* 0x000fe20000000a00 */
[----:B------:R-:W-:Y:S01]  /*6fc0*/  ISETP.GT.AND P4, PT, R0, 0x1, P0 ;  /* 0x000000010000780c */ /* 0x000fe20000784270 */
[-C--:B------:R-:W-:Y:S01]  /*6fd0*/  FMUL R13, R88, R154.reuse ;  /* 0x0000009a580d7220 */ /* 0x080fe20000400000 */
[----:B------:R-:W-:Y:S01]  /*6fe0*/  LEA R8, P1, R168, UR4, 0x2 ;  /* 0x00000004a8087c11 */ /* 0x000fe2000f8210ff */
[----:B------:R-:W-:Y:S01]  /*6ff0*/  IMAD.SHL.U32 R7, R4, 0x20, RZ ;  /* 0x0000002004077824 */ /* 0x000fe200078e00ff */
[----:B------:R-:W-:Y:S01]  /*7000*/  ISETP.GT.AND P2, PT, R3, 0x8, PT ;  /* 0x000000080300780c */ /* 0x000fe20003f44270 */
[-C--:B------:R-:W-:Y:S01]  /*7010*/  FMUL R89, R89, R154.reuse ;  /* 0x0000009a59597220 */ /* 0x080fe20000400000 */
[----:B------:R-:W-:Y:S01]  /*7020*/  LEA.HI.X R9, R168, UR5, R171, 0x2, P1 ;  /* 0x00000005a8097c11 */ /* 0x000fe200088f14ab */
[-C--:B------:R-:W-:Y:S01]  /*7030*/  FMUL R91, R91, R154.reuse ;  /* 0x0000009a5b5b7220 */ /* 0x080fe20000400000 */
[----:B------:R-:W-:Y:S01]  /*7040*/  ISETP.GT.AND P1, PT, R0, RZ, P2 ;  /* 0x000000ff0000720c */ /* 0x000fe20001724270 */
[-C--:B------:R-:W-:Y:S01]  /*7050*/  FMUL R15, R92, R154.reuse ;  /* 0x0000009a5c0f7220 */ /* 0x080fe20000400000 */
[----:B------:R-:W-:Y:S01]  /*7060*/  SHF.L.U64.HI R6, R4, 0x5, R5 ;  /* 0x0000000504067819 */ /* 0x000fe20000010205 */
[----:B------:R0:W-:Y:S01]  /*7070*/  @P3 STG.E desc[UR36][R8.64], R13 ;  /* 0x0000000d08003986 */ /* 0x0001e2000c101924 */
[C---:B------:R-:W-:Y:S01]  /*7080*/  ISETP.GT.AND P3, PT, R0.reuse, 0x1, P2 ;  /* 0x000000010000780c */ /* 0x040fe20001764270 */
[----:B------:R-:W-:Y:S01]  /*7090*/  FMUL R93, R93, R154 ;  /* 0x0000009a5d5d7220 */ /* 0x000fe20000400000 */
[----:B------:R-:W-:Y:S01]  /*70a0*/  IADD3 R10, P5, R7, R8, RZ ;  /* 0x00000008070a7210 */ /* 0x000fe20007fbe0ff */
[----:B------:R-:W-:Y:S01]  /*70b0*/  @P4 STG.E desc[UR36][R8.64+0x4], R89 ;  /* 0x0000045908004986 */ /* 0x000fe2000c101924 */
[----:B------:R-:W-:Y:S01]  /*70c0*/  ISETP.GT.AND P4, PT, R0, 0x8, P0 ;  /* 0x000000080000780c */ /* 0x000fe20000784270 */
[-C--:B------:R-:W-:Y:S01]  /*70d0*/  FMUL R21, R94, R154.reuse ;  /* 0x0000009a5e157220 */ /* 0x080fe20000400000 */
[-C--:B------:R-:W-:Y:S01]  /*70e0*/  FMUL R95, R95, R154.reuse ;  /* 0x0000009a5f5f7220 */ /* 0x080fe20000400000 */
[----:B------:R-:W-:Y:S01]  /*70f0*/  IMAD.X R11, R6, 0x1, R9, P5 ;  /* 0x00000001060b7824 */ /* 0x000fe200028e0609 */
[----:B------:R-:W-:Y:S01]  /*7100*/  ISETP.GT.AND P5, PT, R0, 0x9, P0 ;  /* 0x000000090000780c */ /* 0x000fe200007a4270 */
[-C--:B------:R-:W-:Y:S01]  /*7110*/  FMUL R97, R97, R154.reuse ;  /* 0x0000009a61617220 */ /* 0x080fe20000400000 */
[-C--:B------:R-:W-:Y:S01]  /*7120*/  FMUL R99, R99, R154.reuse ;  /* 0x0000009a63637220 */ /* 0x080fe20000400000 */
[-C--:B0-----:R-:W-:Y:S01]  /*7130*/  FMUL R13, R90, R154.reuse ;  /* 0x0000009a5a0d7220 */ /* 0x081fe20000400000 */
[-C--:B------:R-:W-:Y:S01]  /*7140*/  FMUL R101, R101, R154.reuse ;  /* 0x0000009a65657220 */ /* 0x080fe20000400000 */
[-C--:B------:R-:W-:Y:S01]  /*7150*/  FMUL R103, R103, R154.reuse ;  /* 0x0000009a67677220 */ /* 0x080fe20000400000 */
[-C--:B------:R-:W-:Y:S01]  /*7160*/  FMUL R105, R105, R154.reuse ;  /* 0x0000009a69697220 */ /* 0x080fe20000400000 */
[-C--:B------:R-:W-:Y:S01]  /*7170*/  FMUL R107, R107, R154.reuse ;  /* 0x0000009a6b6b7220 */ /* 0x080fe20000400000 */
[----:B------:R0:W-:Y:S01]  /*7180*/  @P1 STG.E desc[UR36][R10.64], R13 ;  /* 0x0000000d0a001986 */ /* 0x0001e2000c101924 */
[C---:B------:R-:W-:Y:S01]  /*7190*/  ISETP.GT.AND P1, PT, R0.reuse, 0x8, P2 ;  /* 0x000000080000780c */ /* 0x040fe20001724270 */
[-C--:B------:R-:W-:Y:S01]  /*71a0*/  FMUL R109, R109, R154.reuse ;  /* 0x0000009a6d6d7220 */ /* 0x080fe20000400000 */
[-C--:B------:R-:W-:Y:S01]  /*71b0*/  FMUL R111, R111, R154.reuse ;  /* 0x0000009a6f6f7220 */ /* 0x080fe20000400000 */
[----:B------:R-:W-:Y:S01]  /*71c0*/  @P3 STG.E desc[UR36][R10.64+0x4], R91 ;  /* 0x0000045b0a003986 */ /* 0x000fe2000c101924 */
[C---:B------:R-:W-:Y:S01]  /*71d0*/  ISETP.GT.AND P3, PT, R0.reuse, 0x9, P2 ;  /* 0x000000090000780c */ /* 0x040fe20001764270 */
[-C--:B------:R-:W-:Y:S01]  /*71e0*/  FMUL R113, R113, R154.reuse ;  /* 0x0000009a71717220 */ /* 0x080fe20000400000 */
[-C--:B------:R-:W-:Y:S01]  /*71f0*/  FMUL R115, R115, R154.reuse ;  /* 0x0000009a73737220 */ /* 0x080fe20000400000 */
[----:B------:R1:W-:Y:S01]  /*7200*/  @P4 STG.E desc[UR36][R8.64+0x20], R15 ;  /* 0x0000200f08004986 */ /* 0x0003e2000c101924 */
[C---:B------:R-:W-:Y:S01]  /*7210*/  ISETP.GT.AND P4, PT, R0.reuse, 0x10, P0 ;  /* 0x000000100000780c */ /* 0x040fe20000784270 */
[-C--:B------:R-:W-:Y:S01]  /*7220*/  FMUL R117, R117, R154.reuse ;  /* 0x0000009a75757220 */ /* 0x080fe20000400000 */
[-C--:B------:R-:W-:Y:S01]  /*7230*/  FMUL R119, R119, R154.reuse ;  /* 0x0000009a77777220 */ /* 0x080fe20000400000 */
[----:B------:R-:W-:Y:S01]  /*7240*/  @P5 STG.E desc[UR36][R8.64+0x24], R93 ;  /* 0x0000245d08005986 */ /* 0x000fe2000c101924 */
[----:B------:R-:W-:Y:S01]  /*7250*/  ISETP.GT.AND P5, PT, R0, 0x11, P0 ;  /* 0x000000110000780c */ /* 0x000fe200007a4270 */
[-C--:B0-----:R-:W-:Y:S01]  /*7260*/  FMUL R13, R96, R154.reuse ;  /* 0x0000009a600d7220 */ /* 0x081fe20000400000 */
[-C--:B------:R-:W-:Y:S01]  /*7270*/  FMUL R121, R121, R154.reuse ;  /* 0x0000009a79797220 */ /* 0x080fe20000400000 */
[----:B------:R0:W-:Y:S01]  /*7280*/  @P1 STG.E desc[UR36][R10.64+0x20], R21 ;  /* 0x000020150a001986 */ /* 0x0001e2000c101924 */
[C---:B------:R-:W-:Y:S01]  /*7290*/  ISETP.GT.AND P1, PT, R0.reuse, 0x10, P2 ;  /* 0x000000100000780c */ /* 0x040fe20001724270 */
[-C--:B------:R-:W-:Y:S01]  /*72a0*/  FMUL R123, R123, R154.reuse ;  /* 0x0000009a7b7b7220 */ /* 0x080fe20000400000 */
[-C--:B------:R-:W-:Y:S01]  /*72b0*/  FMUL R125, R125, R154.reuse ;  /* 0x0000009a7d7d7220 */ /* 0x080fe20000400000 */
[----:B------:R-:W-:Y:S01]  /*72c0*/  @P3 STG.E desc[UR36][R10.64+0x24], R95 ;  /* 0x0000245f0a003986 */ /* 0x000fe2000c101924 */
[----:B------:R-:W-:Y:S01]  /*72d0*/  ISETP.GT.AND P3, PT, R0, 0x11, P2 ;  /* 0x000000110000780c */ /* 0x000fe20001764270 */
[-C--:B-1----:R-:W-:Y:S01]  /*72e0*/  FMUL R15, R98, R154.reuse ;  /* 0x0000009a620f7220 */ /* 0x082fe20000400000 */
        /* <DEDUP_REMOVED lines=26> */
[----:B------:R-:W-:Y:S01]  /*7490*/  ISETP.GT.AND P1, PT, R0, 0x20, P2 ;  /* 0x000000200000780c */ /* 0x000fe20001724270 */
[-C--:B------:R-:W-:Y:S01]  /*74a0*/  FMUL R147, R147, R154.reuse ;  /* 0x0000009a93937220 */ /* 0x080fe20000400000 */
[----:B------:R-:W-:Y:S01]  /*74b0*/  SHF.L.U32 R23, R4, 0x9, RZ ;  /* 0x0000000904177819 */ /* 0x000fe200000006ff */
[----:B------:R-:W-:Y:S01]  /*74c0*/  @P3 STG.E desc[UR36][R10.64+0x64], R103 ;  /* 0x000064670a003986 */ /* 0x000fe2000c101924 */
[----:B------:R-:W-:Y:S01]  /*74d0*/  ISETP.GT.AND P3, PT, R0, 0x21, P2 ;  /* 0x000000210000780c */ /* 0x000fe20001764270 */
[-C--:B-1----:R-:W-:Y:S01]  /*74e0*/  FMUL R21, R106, R154.reuse ;  /* 0x0000009a6a157220 */ /* 0x082fe20000400000 */
[-C--:B------:R-:W-:Y:S01]  /*74f0*/  FMUL R149, R149, R154.reuse ;  /* 0x0000009a95957220 */ /* 0x080fe20000400000 */
[----:B------:R1:W-:Y:S01]  /*7500*/  @P4 STG.E desc[UR36][R8.64+0x80], R15 ;  /* 0x0000800f08004986 */ /* 0x0003e2000c101924 */
[----:B------:R-:W-:Y:S01]  /*7510*/  ISETP.GT.AND P4, PT, R0, 0x28, P0 ;  /* 0x000000280000780c */ /* 0x000fe20000784270 */
[-C--:B------:R-:W-:Y:S01]  /*7520*/  FMUL R151, R151, R154.reuse ;  /* 0x0000009a97977220 */ /* 0x080fe20000400000 */
[----:B------:R-:W-:Y:S01]  /*7530*/  SHF.L.U64.HI R5, R4, 0x9, R5 ;  /* 0x0000000904057819 */ /* 0x000fe20000010205 */
        /* <DEDUP_REMOVED lines=86> */
[----:B------:R-:W-:-:S02]  /*7aa0*/  FMUL R87, R87, R154 ;  /* 0x0000009a57577220 */ /* 0x000fc40000400000 */
[----:B------:R-:W-:Y:S01]  /*7ab0*/  @P3 STG.E desc[UR36][R10.64+0x124], R127 ;  /* 0x0001247f0a003986 */ /* 0x000fe2000c101924 */
[----:B------:R-:W-:Y:S01]  /*7ac0*/  ISETP.GT.AND P3, PT, R0, 0x51, P2 ;  /* 0x000000510000780c */ /* 0x000fe20001764270 */
[----:B-1----:R-:W-:Y:S02]  /*7ad0*/  FMUL R21, R130, R154 ;  /* 0x0000009a82157220 */ /* 0x002fe40000400000 */
[----:B------:R1:W-:Y:S01]  /*7ae0*/  @P4 STG.E desc[UR36][R8.64+0x140], R15 ;  /* 0x0001400f08004986 */ /* 0x0003e2000c101924 */
[----:B------:R-:W-:-:S03]  /*7af0*/  ISETP.GT.AND P4, PT, R0, 0x58, P0 ;  /* 0x000000580000780c */ /* 0x000fc60000784270 */
[----:B------:R-:W-:Y:S01]  /*7b00*/  @P5 STG.E desc[UR36][R8.64+0x144], R129 ;  /* 0x0001448108005986 */ /* 0x000fe2000c101924 */
[----:B------:R-:W-:Y:S01]  /*7b10*/  ISETP.GT.AND P5, PT, R0, 0x59, P0 ;  /* 0x000000590000780c */ /* 0x000fe200007a4270 */
[----:B0-----:R-:W-:Y:S02]  /*7b20*/  FMUL R13, R132, R154 ;  /* 0x0000009a840d7220 */ /* 0x001fe40000400000 */
[----:B------:R0:W-:Y:S01]  /*7b30*/  @P1 STG.E desc[UR36][R10.64+0x140], R21 ;  /* 0x000140150a001986 */ /* 0x0001e2000c101924 */
[----:B------:R-:W-:-:S03]  /*7b40*/  ISETP.GT.AND P1, PT, R0, 0x58, P2 ;  /* 0x000000580000780c */ /* 0x000fc60001724270 */
        /* <DEDUP_REMOVED lines=32> */
[-C--:B-1----:R-:W-:Y:S02]  /*7d50*/  FMUL R15, R146, R154.reuse ;  /* 0x0000009a920f7220 */ /* 0x082fe40000400000 */
[----:B------:R1:W-:Y:S01]  /*7d60*/  @P4 STG.E desc[UR36][R8.64+0x1c0], R13 ;  /* 0x0001c00d08004986 */ /* 0x0003e2000c101924 */
[C---:B------:R-:W-:Y:S02]  /*7d70*/  ISETP.GT.AND P4, PT, R0.reuse, 0x78, P0 ;  /* 0x000000780000780c */ /* 0x040fe40000784270 */
[----:B------:R-:W-:Y:S01]  /*7d80*/  ISETP.GT.AND P0, PT, R0, 0x79, P0 ;  /* 0x000000790000780c */ /* 0x000fe20000704270 */
[----:B------:R-:W-:Y:S01]  /*7d90*/  @P5 STG.E desc[UR36][R8.64+0x1c4], R145 ;  /* 0x0001c49108005986 */ /* 0x000fe2000c101924 */
[----:B0-----:R-:W-:-:S03]  /*7da0*/  FMUL R21, R148, R154 ;  /* 0x0000009a94157220 */ /* 0x001fc60000400000 */
[----:B------:R0:W-:Y:S01]  /*7db0*/  @P1 STG.E desc[UR36][R10.64+0x1c0], R15 ;  /* 0x0001c00f0a001986 */ /* 0x0001e2000c101924 */
[----:B------:R-:W-:-:S03]  /*7dc0*/  ISETP.GT.AND P1, PT, R3, 0x80, PT ;  /* 0x000000800300780c */ /* 0x000fc60003f24270 */
[----:B------:R-:W-:Y:S01]  /*7dd0*/  @P3 STG.E desc[UR36][R10.64+0x1c4], R147 ;  /* 0x0001c4930a003986 */ /* 0x000fe2000c101924 */
[C---:B------:R-:W-:Y:S02]  /*7de0*/  ISETP.GT.AND P3, PT, R0.reuse, 0x78, P2 ;  /* 0x000000780000780c */ /* 0x040fe40001764270 */
[----:B------:R-:W-:Y:S01]  /*7df0*/  ISETP.GT.AND P2, PT, R0, 0x79, P2 ;  /* 0x000000790000780c */ /* 0x000fe20001744270 */
[----:B------:R-:W-:Y:S01]  /*7e00*/  @P4 STG.E desc[UR36][R8.64+0x1e0], R21 ;  /* 0x0001e01508004986 */ /* 0x000fe2000c101924 */
[----:B------:R-:W-:-:S03]  /*7e10*/  IADD3 R12, P4, P5, R7, R8, R23 ;  /* 0x00000008070c7210 */ /* 0x000fc60007d9e017 */
[----:B------:R2:W-:Y:S01]  /*7e20*/  @P0 STG.E desc[UR36][R8.64+0x1e4], R149 ;  /* 0x0001e49508000986 */ /* 0x0005e2000c101924 */
[----:B------:R-:W-:Y:S01]  /*7e30*/  ISETP.GT.AND P0, PT, R3, 0x88, PT ;  /* 0x000000880300780c */ /* 0x000fe20003f04270 */
[-C--:B------:R-:W-:Y:S01]  /*7e40*/  FMUL R3, R150, R154.reuse ;  /* 0x0000009a96037220 */ /* 0x080fe20000400000 */
[----:B-1----:R-:W-:Y:S01]  /*7e50*/  IADD3.X R13, R6, R9, R5, P4, P5 ;  /* 0x00000009060d7210 */ /* 0x002fe200027ea405 */
[----:B0-----:R-:W-:Y:S01]  /*7e60*/  FMUL R15, R24, R154 ;  /* 0x0000009a180f7220 */ /* 0x001fe20000400000 */
[C---:B------:R-:W-:Y:S02]  /*7e70*/  ISETP.GT.AND P4, PT, R0.reuse, RZ, P1 ;  /* 0x000000ff0000720c */ /* 0x040fe40000f84270 */
[----:B------:R-:W-:Y:S01]  /*7e80*/  IADD3 R4, P5, R23, R8, RZ ;  /* 0x0000000817047210 */ /* 0x000fe20007fbe0ff */
[----:B------:R0:W-:Y:S01]  /*7e90*/  @P3 STG.E desc[UR36][R10.64+0x1e0], R3 ;  /* 0x0001e0030a003986 */ /* 0x0001e2000c101924 */
[----:B------:R-:W-:-:S03]  /*7ea0*/  ISETP.GT.AND P3, PT, R0, 0x1, P1 ;  /* 0x000000010000780c */ /* 0x000fc60000f64270 */
[----:B------:R-:W-:Y:S01]  /*7eb0*/  IMAD.X R5, R5, 0x1, R9, P5 ;  /* 0x0000000105057824 */ /* 0x000fe200028e0609 */
[----:B------:R1:W-:Y:S01]  /*7ec0*/  @P2 STG.E desc[UR36][R10.64+0x1e4], R151 ;  /* 0x0001e4970a002986 */ /* 0x0003e2000c101924 */
[C---:B------:R-:W-:Y:S02]  /*7ed0*/  ISETP.GT.AND P2, PT, R0.reuse, RZ, P0 ;  /* 0x000000ff0000720c */ /* 0x040fe40000744270 */
[----:B------:R-:W-:Y:S02]  /*7ee0*/  ISETP.GT.AND P5, PT, R0, 0x1, P0 ;  /* 0x000000010000780c */ /* 0x000fe400007a4270 */
[----:B------:R3:W-:Y:S01]  /*7ef0*/  @P4 STG.E desc[UR36][R4.64], R15 ;  /* 0x0000000f04004986 */ /* 0x0007e2000c101924 */
[C---:B--2---:R-:W-:Y:S01]  /*7f00*/  IADD3 R8, P4, R7.reuse, R4, RZ ;  /* 0x0000000407087210 */ /* 0x044fe20007f9e0ff */
[----:B0-----:R-:W-:Y:S02]  /*7f10*/  FMUL R3, R26, R154 ;  /* 0x0000009a1a037220 */ /* 0x001fe40000400000 */
[----:B------:R-:W-:Y:S01]  /*7f20*/  @P3 STG.E desc[UR36][R4.64+0x4], R25 ;  /* 0x0000041904003986 */ /* 0x000fe2000c101924 */
[----:B------:R-:W-:Y:S01]  /*7f30*/  ISETP.GT.AND P3, PT, R0, 0x8, P1 ;  /* 0x000000080000780c */ /* 0x000fe20000f64270 */
[----:B------:R-:W-:Y:S01]  /*7f40*/  IMAD.X R9, R6, 0x1, R5, P4 ;  /* 0x0000000106097824 */ /* 0x000fe200020e0605 */
[----:B-1----:R-:W-:Y:S01]  /*7f50*/  IADD3 R10, P4, R7, R4, RZ ;  /* 0x00000004070a7210 */ /* 0x002fe20007f9e0ff */
[----:B------:R-:W-:-:S03]  /*7f60*/  FMUL R7, R28, R154 ;  /* 0x0000009a1c077220 */ /* 0x000fc60000400000 */
[----:B------:R0:W-:Y:S01]  /*7f70*/  @P2 STG.E desc[UR36][R8.64], R3 ;  /* 0x0000000308002986 */ /* 0x0001e2000c101924 */
[----:B------:R-:W-:Y:S01]  /*7f80*/  ISETP.GT.AND P2, PT, R0, 0x8, P0 ;  /* 0x000000080000780c */ /* 0x000fe20000744270 */
[-C--:B---3--:R-:W-:Y:S01]  /*7f90*/  FMUL R15, R30, R154.reuse ;  /* 0x0000009a1e0f7220 */ /* 0x088fe20000400000 */
[----:B------:R-:W-:Y:S01]  /*7fa0*/  IADD3.X R11, R6, R5, RZ, P4, !PT ;  /* 0x00000005060b7210 */ /* 0x000fe200027fe4ff */
[----:B------:R1:W-:Y:S01]  /*7fb0*/  @P5 STG.E desc[UR36][R8.64+0x4], R27 ;  /* 0x0000041b08005986 */ /* 0x0003e2000c101924 */
[C---:B------:R-:W-:Y:S02]  /*7fc0*/  ISETP.GT.AND P5, PT, R0.reuse, 0x9, P1 ;  /* 0x000000090000780c */ /* 0x040fe40000fa4270 */
[C---:B------:R-:W-:Y:S01]  /*7fd0*/  ISETP.GT.AND P4, PT, R0.reuse, 0x11, P1 ;  /* 0x000000110000780c */ /* 0x040fe20000f84270 */
[----:B------:R-:W-:Y:S01]  /*7fe0*/  @P3 STG.E desc[UR36][R4.64+0x20], R7 ;  /* 0x0000200704003986 */ /* 0x000fe2000c101924 */
[----:B------:R-:W-:Y:S01]  /*7ff0*/  ISETP.GT.AND P3, PT, R0, 0x9, P0 ;  /* 0x000000090000780c */ /* 0x000fe20000764270 */
[-C--:B0-----:R-:W-:Y:S01]  /*8000*/  FMUL R3, R32, R154.reuse ;  /* 0x0000009a20037220 */ /* 0x081fe20000400000 */
[----:B-1----:R-:W-:-:S07]  /*8010*/  FMUL R9, R34, R154 ;  /* 0x0000009a22097220 */ /* 0x002fce0000400000 */
[----:B------:R-:W-:Y:S01]  /*8020*/  @P5 STG.E desc[UR36][R4.64+0x24], R29 ;  /* 0x0000241d04005986 */ /* 0x000fe2000c101924 */
[----:B------:R-:W-:-:S03]  /*8030*/  ISETP.GT.AND P5, PT, R0, 0x10, P1 ;  /* 0x000000100000780c */ /* 0x000fc60000fa4270 */
[----:B------:R0:W-:Y:S01]  /*8040*/  @P2 STG.E desc[UR36][R10.64+0x20], R15 ;  /* 0x0000200f0a002986 */ /* 0x0001e2000c101924 */
[----:B------:R-:W-:-:S03]  /*8050*/  ISETP.GT.AND P2, PT, R0, 0x10, P0 ;  /* 0x000000100000780c */ /* 0x000fc60000744270 */
[----:B------:R-:W-:Y:S01]  /*8060*/  @P3 STG.E desc[UR36][R12.64+0x24], R31 ;  /* 0x0000241f0c003986 */ /* 0x000fe2000c101924 */
[----:B------:R-:W-:-:S03]  /*8070*/  ISETP.GT.AND P3, PT, R0, 0x11, P0 ;  /* 0x000000110000780c */ /* 0x000fc60000764270 */
[----:B------:R-:W-:Y:S01]  /*8080*/  @P4 STG.E desc[UR36][R4.64+0x44], R33 ;  /* 0x0000442104004986 */ /* 0x000fe2000c101924 */
[----:B------:R-:W-:-:S03]  /*8090*/  ISETP.GT.AND P4, PT, R0, 0x18, P1 ;  /* 0x000000180000780c */ /* 0x000fc60000f84270 */
[----:B------:R1:W-:Y:S01]  /*80a0*/  @P5 STG.E desc[UR36][R4.64+0x40], R3 ;  /* 0x0000400304005986 */ /* 0x0003e2000c101924 */
[----:B------:R-:W-:Y:S01]  /*80b0*/  ISETP.GT.AND P5, PT, R0, 0x19, P1 ;  /* 0x000000190000780c */ /* 0x000fe20000fa4270 */
[----:B------:R-:W-:Y:S02]  /*80c0*/  @P2 IMAD.MOV.U32 R6, RZ, RZ, R12 ;  /* 0x000000ffff062224 */ /* 0x000fe400078e000c */
[----:B0-----:R-:W-:Y:S01]  /*80d0*/  FMUL R11, R36, R154 ;  /* 0x0000009a240b7220 */ /* 0x001fe20000400000 */
[----:B------:R-:W-:-:S05]  /*80e0*/  @P2 IMAD.MOV.U32 R7, RZ, RZ, R13 ;  /* 0x000000ffff072224 */ /* 0x000fca00078e000d */
[----:B------:R0:W-:Y:S01]  /*80f0*/  @P2 STG.E desc[UR36][R6.64+0x40], R9 ;  /* 0x0000400906002986 */ /* 0x0001e2000c101924 */
[----:B------:R-:W-:Y:S01]  /*8100*/  ISETP.GT.AND P2, PT, R0, 0x18, P0 ;  /* 0x000000180000780c */ /* 0x000fe20000744270 */
[----:B-1----:R-:W-:Y:S01]  /*8110*/  FMUL R3, R38, R154 ;  /* 0x0000009a26037220 */ /* 0x002fe20000400000 */
[----:B0-----:R-:W-:Y:S01]  /*8120*/  @P3 MOV R6, R12 ;  /* 0x0000000c00063202 */ /* 0x001fe20000000f00 */
[----:B------:R-:W-:Y:S02]  /*8130*/  @P3 IMAD.MOV.U32 R7, RZ, RZ, R13 ;  /* 0x000000ffff073224 */ /* 0x000fe400078e000d */
[----:B------:R-:W-:-:S03]  /*8140*/  FMUL R9, R40, R154 ;  /* 0x0000009a28097220 */ /* 0x000fc60000400000 */
[----:B------:R0:W-:Y:S01]  /*8150*/  @P3 STG.E desc[UR36][R6.64+0x44], R35 ;  /* 0x0000442306003986 */ /* 0x0001e2000c101924 */
[----:B------:R-:W-:-:S03]  /*8160*/  ISETP.GT.AND P3, PT, R0, 0x19, P0 ;  /* 0x000000190000780c */ /* 0x000fc60000764270 */
[----:B------:R1:W-:Y:S01]  /*8170*/  @P4 STG.E desc[UR36][R4.64+0x60], R11 ;  /* 0x0000600b04004986 */ /* 0x0003e2000c101924 */
[----:B------:R-:W-:-:S03]  /*8180*/  ISETP.GT.AND P4, PT, R0, 0x20, P1 ;  /* 0x000000200000780c */ /* 0x000fc60000f84270 */
[----:B------:R-:W-:Y:S01]  /*8190*/  @P5 STG.E desc[UR36][R4.64+0x64], R37 ;  /* 0x0000642504005986 */ /* 0x000fe2000c101924 */
[----:B------:R-:W-:Y:S01]  /*81a0*/  ISETP.GT.AND P5, PT, R0, 0x21, P1 ;  /* 0x000000210000780c */ /* 0x000fe20000fa4270 */
[----:B0-----:R-:W-:Y:S01]  /*81b0*/  @P2 IMAD.MOV.U32 R6, RZ, RZ, R12 ;  /* 0x000000ffff062224 */ /* 0x001fe200078e000c */
[----:B------:R-:W-:Y:S01]  /*81c0*/  @P2 MOV R7, R13 ;  /* 0x0000000d00072202 */ /* 0x000fe20000000f00 */
[----:B-1----:R-:W-:-:S04]  /*81d0*/  FMUL R11, R42, R154 ;  /* 0x0000009a2a0b7220 */ /* 0x002fc80000400000 */
[----:B------:R0:W-:Y:S01]  /*81e0*/  @P2 STG.E desc[UR36][R6.64+0x60], R3 ;  /* 0x0000600306002986 */ /* 0x0001e2000c101924 */
[----:B------:R-:W-:Y:S01]  /*81f0*/  ISETP.GT.AND P2, PT, R0, 0x20, P0 ;  /* 0x000000200000780c */ /* 0x000fe20000744270 */
[----:B0-----:R-:W-:Y:S02]  /*8200*/  @P3 IMAD.MOV.U32 R6, RZ, RZ, R12 ;  /* 0x000000ffff063224 */ /* 0x001fe400078e000c */
[----:B------:R-:W-:Y:S01]  /*8210*/  FMUL R3, R44, R154 ;  /* 0x0000009a2c037220 */ /* 0x000fe20000400000 */
[----:B------:R-:W-:-:S05]  /*8220*/  @P3 IMAD.MOV.U32 R7, RZ, RZ, R13 ;  /* 0x000000ffff073224 */ /* 0x000fca00078e000d */
[----:B------:R0:W-:Y:S01]  /*8230*/  @P3 STG.E desc[UR36][R6.64+0x64], R39 ;  /* 0x0000642706003986 */ /* 0x0001e2000c101924 */
[----:B------:R-:W-:-:S03]  /*8240*/  ISETP.GT.AND P3, PT, R0, 0x21, P0 ;  /* 0x000000210000780c */ /* 0x000fc60000764270 */
[----:B------:R1:W-:Y:S01]  /*8250*/  @P4 STG.E desc[UR36][R4.64+0x80], R9 ;  /* 0x0000800904004986 */ /* 0x0003e2000c101924 */
[----:B------:R-:W-:-:S03]  /*8260*/  ISETP.GT.AND P4, PT, R0, 0x28, P1 ;  /* 0x000000280000780c */ /* 0x000fc60000f84270 */
[----:B------:R-:W-:Y:S01]  /*8270*/  @P5 STG.E desc[UR36][R4.64+0x84], R41 ;  /* 0x0000842904005986 */ /* 0x000fe2000c101924 */
[----:B------:R-:W-:Y:S02]  /*8280*/  ISETP.GT.AND P5, PT, R0, 0x29, P1 ;  /* 0x000000290000780c */ /* 0x000fe40000fa4270 */
[----:B0-----:R-:W-:Y:S01]  /*8290*/  @P2 MOV R6, R12 ;  /* 0x0000000c00062202 */ /* 0x001fe20000000f00 */
[----:B------:R-:W-:Y:S02]  /*82a0*/  @P2 IMAD.MOV.U32 R7, RZ, RZ, R13 ;  /* 0x000000ffff072224 */ /* 0x000fe400078e000d */
[----:B-1----:R-:W-:-:S03]  /*82b0*/  FMUL R9, R46, R154 ;  /* 0x0000009a2e097220 */ /* 0x002fc60000400000 */
[----:B------:R0:W-:Y:S01]  /*82c0*/  @P2 STG.E desc[UR36][R6.64+0x80], R11 ;  /* 0x0000800b06002986 */ /* 0x0001e2000c101924 */
[----:B------:R-:W-:Y:S01]  /*82d0*/  ISETP.GT.AND P2, PT, R0, 0x28, P0 ;  /* 0x000000280000780c */ /* 0x000fe20000744270 */
[----:B0-----:R-:W-:Y:S01]  /*82e0*/  @P3 IMAD.MOV.U32 R6, RZ, RZ, R12 ;  /* 0x000000ffff063224 */ /* 0x001fe200078e000c */
[----:B------:R-:W-:Y:S01]  /*82f0*/  @P3 MOV R7, R13 ;  /* 0x0000000d00073202 */ /* 0x000fe20000000f00 */
[----:B------:R-:W-:-:S04]  /*8300*/  FMUL R11, R48, R154 ;  /* 0x0000009a300b7220 */ /* 0x000fc80000400000 */
[----:B------:R0:W-:Y:S01]  /*8310*/  @P3 STG.E desc[UR36][R6.64+0x84], R43 ;  /* 0x0000842b06003986 */ /* 0x0001e2000c101924 */
[----:B------:R-:W-:-:S03]  /*8320*/  ISETP.GT.AND P3, PT, R0, 0x29, P0 ;  /* 0x000000290000780c */ /* 0x000fc60000764270 */
[----:B------:R1:W-:Y:S01]  /*8330*/  @P4 STG.E desc[UR36][R4.64+0xa0], R3 ;  /* 0x0000a00304004986 */ /* 0x0003e2000c101924 */
[----:B------:R-:W-:-:S03]  /*8340*/  ISETP.GT.AND P4, PT, R0, 0x30, P1 ;  /* 0x000000300000780c */ /* 0x000fc60000f84270 */
[----:B------:R-:W-:Y:S01]  /*8350*/  @P5 STG.E desc[UR36][R4.64+0xa4], R45 ;  /* 0x0000a42d04005986 */ /* 0x000fe2000c101924 */
[----:B------:R-:W-:Y:S01]  /*8360*/  ISETP.GT.AND P5, PT, R0, 0x31, P1 ;  /* 0x000000310000780c */ /* 0x000fe20000fa4270 */
[----:B0-----:R-:W-:Y:S02]  /*8370*/  @P2 IMAD.MOV.U32 R6, RZ, RZ, R12 ;  /* 0x000000ffff062224 */ /* 0x001fe400078e000c */
[----:B------:R-:W-:Y:S02]  /*8380*/  @P2 IMAD.MOV.U32 R7, RZ, RZ, R13 ;  /* 0x000000ffff072224 */ /* 0x000fe400078e000d */
[----:B-1----:R-:W-:-:S03]  /*8390*/  FMUL R3, R50, R154 ;  /* 0x0000009a32037220 */ /* 0x002fc60000400000 */
[----:B------:R0:W-:Y:S01]  /*83a0*/  @P2 STG.E desc[UR36][R6.64+0xa0], R9 ;  /* 0x0000a00906002986 */ /* 0x0001e2000c101924 */
[----:B------:R-:W-:Y:S02]  /*83b0*/  ISETP.GT.AND P2, PT, R0, 0x30, P0 ;  /* 0x000000300000780c */ /* 0x000fe40000744270 */
        /* <DEDUP_REMOVED lines=118> */
[C---:B------:R-:W-:Y:S02]  /*8b20*/  ISETP.GT.AND P4, PT, R0.reuse, 0x71, P0 ;  /* 0x000000710000780c */ /* 0x040fe40000784270 */
[C---:B------:R-:W-:Y:S01]  /*8b30*/  ISETP.GT.AND P0, PT, R0.reuse, 0x79, P0 ;  /* 0x000000790000780c */ /* 0x040fe20000704270 */
[----:B------:R-:W-:Y:S01]  /*8b40*/  @P2 STG.E desc[UR36][R4.64+0x1c4], R81 ;  /* 0x0001c45104002986 */ /* 0x000fe2000c101924 */
[C---:B------:R-:W-:Y:S02]  /*8b50*/  ISETP.GT.AND P2, PT, R0.reuse, 0x78, P1 ;  /* 0x000000780000780c */ /* 0x040fe40000f44270 */
[----:B------:R-:W-:-:S03]  /*8b60*/  ISETP.GT.AND P1, PT, R0, 0x79, P1 ;  /* 0x000000790000780c */ /* 0x000fc60000f24270 */
[----:B0-----:R-:W-:Y:S02]  /*8b70*/  @P3 IMAD.MOV.U32 R6, RZ, RZ, R12 ;  /* 0x000000ffff063224 */ /* 0x001fe400078e000c */
[----:B------:R-:W-:Y:S02]  /*8b80*/  @P3 IMAD.MOV.U32 R7, RZ, RZ, R13 ;  /* 0x000000ffff073224 */ /* 0x000fe400078e000d */
[----:B-1----:R-:W-:-:S03]  /*8b90*/  FMUL R11, R86, R154 ;  /* 0x0000009a560b7220 */ /* 0x002fc60000400000 */
[----:B------:R0:W-:Y:S02]  /*8ba0*/  @P3 STG.E desc[UR36][R6.64+0x1c0], R3 ;  /* 0x0001c00306003986 */ /* 0x0001e4000c101924 */
[----:B0-----:R-:W-:Y:S01]  /*8bb0*/  @P4 MOV R6, R12 ;  /* 0x0000000c00064202 */ /* 0x001fe20000000f00 */
[----:B------:R-:W-:-:S05]  /*8bc0*/  @P4 IMAD.MOV.U32 R7, RZ, RZ, R13 ;  /* 0x000000ffff074224 */ /* 0x000fca00078e000d */
[----:B------:R-:W-:Y:S04]  /*8bd0*/  @P4 STG.E desc[UR36][R6.64+0x1c4], R83 ;  /* 0x0001c45306004986 */ /* 0x000fe8000c101924 */
[----:B------:R-:W-:Y:S04]  /*8be0*/  @P2 STG.E desc[UR36][R4.64+0x1e0], R9 ;  /* 0x0001e00904002986 */ /* 0x000fe8000c101924 */
[----:B------:R0:W-:Y:S02]  /*8bf0*/  @P1 STG.E desc[UR36][R4.64+0x1e4], R85 ;  /* 0x0001e45504001986 */ /* 0x0001e4000c101924 */
[----:B0-----:R-:W-:Y:S01]  /*8c00*/  @P5 IMAD.MOV.U32 R4, RZ, RZ, R12 ;  /* 0x000000ffff045224 */ /* 0x001fe200078e000c */
[----:B------:R-:W-:-:S05]  /*8c10*/  @P5 MOV R5, R13 ;  /* 0x0000000d00055202 */ /* 0x000fca0000000f00 */
[----:B------:R0:W-:Y:S04]  /*8c20*/  @P5 STG.E desc[UR36][R4.64+0x1e0], R11 ;  /* 0x0001e00b04005986 */ /* 0x0001e8000c101924 */
[----:B------:R0:W-:Y:S02]  /*8c30*/  @P0 STG.E desc[UR36][R12.64+0x1e4], R87 ;  /* 0x0001e4570c000986 */ /* 0x0001e4000c101924 */
.L_x_280:
[----:B------:R-:W-:Y:S05]  /*8c40*/  BSYNC B0 ;  /* 0x0000000000007941 */ /* 0x000fea0003800000 */
.L_x_28:
[----:B------:R-:W-:Y:S01]  /*8c50*/  ULDC UR4, c[0x0][0xc] ;  /* 0x0000030000047ab9 */ /* 0x000fe20000000800 */
[----:B------:R-:W-:Y:S01]  /*8c60*/  ULDC UR5, c[0x0][0x10] ;  /* 0x0000040000057ab9 */ /* 0x000fe20000000800 */
[----:B0-----:R-:W0:Y:S01]  /*8c70*/  LDC R3, c[0x0][0x14] ;  /* 0x00000500ff037b82 */ /* 0x001e220000000800 */
[----:B------:R-:W-:Y:S01]  /*8c80*/  UIMAD.WIDE.U32 UR4, UR4, UR5, URZ ;  /* 0x00000005040472a5 */ /* 0x000fe2000f8e003f */
[----:B------:R-:W-:Y:S01]  /*8c90*/  PRMT R0, RZ, 0x7610, R0 ;  /* 0x00007610ff007816 */ /* 0x000fe20000000000 */
[----:B------:R-:W-:Y:S01]  /*8ca0*/  IMAD.MOV.U32 R153, RZ, RZ, -0x1 ;  /* 0xffffffffff997424 */ /* 0x000fe200078e00ff */
[----:B------:R-:W-:-:S03]  /*8cb0*/  MOV R23, 0xffffffff ;  /* 0xffffffff00177802 */ /* 0x000fc60000000f00 */
[----:B0-----:R-:W-:-:S04]  /*8cc0*/  IMAD.WIDE.U32 R16, R3, UR4, R16 ;  /* 0x0000000403107c25 */ /* 0x001fc8000f8e0010 */
[----:B------:R-:W-:Y:S01]  /*8cd0*/  IMAD R3, R3, UR5, RZ ;  /* 0x0000000503037c24 */ /* 0x000fe2000f8e02ff */
[----:B------:R-:W-:Y:S02]  /*8ce0*/  ULDC.64 UR4, c[0x0][0x650] ;  /* 0x0001940000047ab9 */ /* 0x000fe40000000a00 */
[----:B------:R-:W-:Y:S01]  /*8cf0*/  ISETP.GE.U32.AND P0, PT, R16, UR4, PT ;  /* 0x0000000410007c0c */ /* 0x000fe2000bf06070 */
[----:B------:R-:W-:-:S05]  /*8d00*/  IMAD.IADD R17, R17, 0x1, R3 ;  /* 0x0000000111117824 */ /* 0x000fca00078e0203 */
[----:B------:R-:W-:-:S13]  /*8d10*/  ISETP.GE.U32.AND.EX P0, PT, R17, UR5, PT, P0 ;  /* 0x0000000511007c0c */ /* 0x000fda000bf06100 */
[----:B------:R-:W-:Y:S05]  /*8d20*/  @P0 BRA `(.L_x_281) ;  /* 0x0000000400640947 */ /* 0x000fea0003800000 */
[----:B------:R-:W0:Y:S01]  /*8d30*/  S2R R12, SR_CTAID.X ;  /* 0x00000000000c7919 */ /* 0x000e220000002500 */
[----:B--2---:R-:W2:Y:S01]  /*8d40*/  LDC.64 R10, c[0x0][0x628] ;  /* 0x00018a00ff0a7b82 */ /* 0x004ea20000000a00 */
[----:B------:R-:W-:Y:S01]  /*8d50*/  ULDC UR4, c[0x0][0x150] ;  /* 0x0000540000047ab9 */ /* 0x000fe20000000800 */
[----:B------:R-:W-:Y:S01]  /*8d60*/  IMAD.MOV.U32 R8, RZ, RZ, R16 ;  /* 0x000000ffff087224 */ /* 0x000fe200078e0010 */
[----:B------:R-:W0:Y:S01]  /*8d70*/  S2R R24, SR_CTAID.Y ;  /* 0x0000000000187919 */ /* 0x000e220000002600 */
[----:B------:R-:W-:-:S04]  /*8d80*/  IMAD.MOV.U32 R9, RZ, RZ, R17 ;  /* 0x000000ffff097224 */ /* 0x000fc800078e0011 */
[----:B------:R-:W1:Y:S08]  /*8d90*/  LDC R21, c[0x0][0x144] ;  /* 0x00005100ff157b82 */ /* 0x000e700000000800 */
[----:B------:R-:W1:Y:S08]  /*8da0*/  LDC R0, c[0x0][0x630] ;  /* 0x00018c00ff007b82 */ /* 0x000e700000000800 */
[----:B------:R-:W1:Y:S01]  /*8db0*/  LDC.64 R14, c[0x0][0x620] ;  /* 0x00018800ff0e7b82 */ /* 0x000e620000000a00 */
[----:B--2---:R-:W-:-:S04]  /*8dc0*/  ISETP.NE.U32.AND P0, PT, R10, RZ, PT ;  /* 0x000000ff0a00720c */ /* 0x004fc80003f05070 */
[----:B------:R-:W-:Y:S02]  /*8dd0*/  ISETP.NE.AND.EX P0, PT, R11, RZ, PT, P0 ;  /* 0x000000ff0b00720c */ /* 0x000fe40003f05300 */
[----:B0-----:R-:W-:-:S05]  /*8de0*/  I2FP.F32.U32 R3, R12 ;  /* 0x0000000c00037245 */ /* 0x001fca0000201000 */
[----:B------:R-:W-:-:S04]  /*8df0*/  FMUL R3, R3, UR4 ;  /* 0x0000000403037c20 */ /* 0x000fc80008400000 */
[----:B------:R0:W2:Y:S02]  /*8e00*/  F2I.U32.TRUNC.NTZ R20, R3 ;  /* 0x0000000300147305 */ /* 0x0000a4000020f000 */
[----:B------:R-:W-:Y:S05]  /*8e10*/  @!P0 BRA `(.L_x_282) ;  /* 0x0000000000288947 */ /* 0x000fea0003800000 */
[----:B0-----:R-:W0:Y:S02]  /*8e20*/  LDC R3, c[0x0][0x634] ;  /* 0x00018d00ff037b82 */ /* 0x001e240000000800 */
[----:B0-----:R-:W-:-:S04]  /*8e30*/  IADD3 R3, P0, R16, R3, RZ ;  /* 0x0000000310037210 */ /* 0x001fc80007f1e0ff */
[----:B------:R-:W-:-:S05]  /*8e40*/  IADD3.X R13, RZ, R17, RZ, P0, !PT ;  /* 0x00000011ff0d7210 */ /* 0x000fca00007fe4ff */
[----:B------:R-:W-:-:S04]  /*8e50*/  IMAD.WIDE.U32 R4, R13, R10, RZ ;  /* 0x0000000a0d047225 */ /* 0x000fc800078e00ff */
[----:B---3--:R-:W-:-:S04]  /*8e60*/  IMAD.WIDE.U32 R6, P0, R3, R11, R4 ;  /* 0x0000000b03067225 */ /* 0x008fc80007800004 */
[----:B------:R-:W-:-:S04]  /*8e70*/  IMAD.WIDE.U32 R4, R3, R10, RZ ;  /* 0x0000000a03047225 */ /* 0x000fc800078e00ff */
[----:B------:R-:W-:Y:S01]  /*8e80*/  IMAD.X R9, RZ, RZ, RZ, P0 ;  /* 0x000000ffff097224 */ /* 0x000fe200000e06ff */
[----:B------:R-:W-:Y:S01]  /*8e90*/  IADD3 RZ, P0, R5, R6, RZ ;  /* 0x0000000605ff7210 */ /* 0x000fe20007f1e0ff */
[----:B------:R-:W-:-:S04]  /*8ea0*/  IMAD.MOV.U32 R8, RZ, RZ, R7 ;  /* 0x000000ffff087224 */ /* 0x000fc800078e0007 */
[----:B------:R-:W-:-:S08]  /*8eb0*/  IMAD.WIDE.U32.X R8, R13, R11, R8, P0 ;  /* 0x0000000b0d087225 */ /* 0x000fd000000e0408 */
.L_x_282:
[----:B---3--:R-:W3:Y:S01]  /*8ec0*/  LDC.64 R28, c[0x0][0x640] ;  /* 0x00019000ff1c7b82 */ /* 0x008ee20000000a00 */
[-CC-:B-1----:R-:W-:Y:S01]  /*8ed0*/  SHF.R.U64 R23, R8, R0.reuse, R9.reuse ;  /* 0x0000000008177219 */ /* 0x182fe20000001209 */
[----:B--2---:R-:W-:Y:S01]  /*8ee0*/  IMAD.MOV R20, RZ, RZ, -R20 ;  /* 0x000000ffff147224 */ /* 0x004fe200078e0a14 */
[----:B------:R-:W-:Y:S01]  /*8ef0*/  SHF.R.U32.HI R0, RZ, R0, R9 ;  /* 0x00000000ff007219 */ /* 0x000fe20000011609 */
[----:B------:R-:W-:Y:S01]  /*8f00*/  ULDC UR4, c[0x0][0x154] ;  /* 0x0000550000047ab9 */ /* 0x000fe20000000800 */
[----:B0-----:R-:W-:Y:S01]  /*8f10*/  IADD3 R3, P0, RZ, -R23, RZ ;  /* 0x80000017ff037210 */ /* 0x001fe20007f1e0ff */
[----:B------:R-:W-:Y:S02]  /*8f20*/  IMAD R21, R21, R20, R12 ;  /* 0x0000001415157224 */ /* 0x000fe400078e020c */
[----:B------:R-:W0:Y:S01]  /*8f30*/  LDC R6, c[0x0][0x618] ;  /* 0x00018600ff067b82 */ /* 0x000e220000000800 */
[----:B------:R-:W-:Y:S01]  /*8f40*/  IADD3.X R5, RZ, ~R0, RZ, P0, !PT ;  /* 0x80000000ff057210 */ /* 0x000fe200007fe4ff */
[----:B------:R-:W-:-:S04]  /*8f50*/  IMAD.MOV.U32 R7, RZ, RZ, 0x1 ;  /* 0x00000001ff077424 */ /* 0x000fc800078e00ff */
[-C--:B------:R-:W-:Y:S02]  /*8f60*/  IMAD R0, R5, R14.reuse, RZ ;  /* 0x0000000e05007224 */ /* 0x080fe400078e02ff */
[----:B------:R-:W1:Y:S01]  /*8f70*/  LDC R8, c[0x0][0x608] ;  /* 0x00018200ff087b82 */ /* 0x000e620000000800 */
[----:B------:R-:W-:-:S04]  /*8f80*/  IMAD.WIDE.U32 R4, R3, R14, R16 ;  /* 0x0000000e03047225 */ /* 0x000fc800078e0010 */
[----:B------:R-:W-:Y:S01]  /*8f90*/  IMAD R3, R3, R15, R0 ;  /* 0x0000000f03037224 */ /* 0x000fe200078e0200 */
[----:B------:R-:W-:Y:S02]  /*8fa0*/  I2FP.F32.U32 R0, R24 ;  /* 0x0000001800007245 */ /* 0x000fe40000201000 */
[----:B------:R-:W2:Y:S01]  /*8fb0*/  LDC R26, c[0x0][0x658] ;  /* 0x00019600ff1a7b82 */ /* 0x000ea20000000800 */
[----:B------:R-:W-:Y:S01]  /*8fc0*/  IMAD.IADD R3, R5, 0x1, R3 ;  /* 0x0000000105037824 */ /* 0x000fe200078e0203 */
[----:B---3--:R-:W-:Y:S01]  /*8fd0*/  ISETP.NE.U32.AND P0, PT, R28, RZ, PT ;  /* 0x000000ff1c00720c */ /* 0x008fe20003f05070 */
[----:B------:R-:W-:Y:S01]  /*8fe0*/  FMUL R0, R0, UR4 ;  /* 0x0000000400007c20 */ /* 0x000fe20008400000 */
[----:B------:R-:W-:Y:S02]  /*8ff0*/  MOV R5, 0xffffffff ;  /* 0xffffffff00057802 */ /* 0x000fe40000000f00 */
[----:B------:R-:W-:Y:S01]  /*9000*/  ISETP.NE.AND.EX P0, PT, R29, RZ, PT, P0 ;  /* 0x000000ff1d00720c */ /* 0x000fe20003f05300 */
[----:B------:R3:W2:Y:S01]  /*9010*/  F2I.U32.TRUNC.NTZ R13, R0 ;  /* 0x00000000000d7305 */ /* 0x0006a2000020f000 */
[----:B------:R-:W3:Y:S01]  /*9020*/  LDC R15, c[0x0][0x148] ;  /* 0x00005200ff0f7b82 */ /* 0x000ee20000000800 */
[----:B0-----:R-:W-:-:S02]  /*9030*/  SHF.R.U64 R12, R4, R6, R3 ;  /* 0x00000006040c7219 */ /* 0x001fc40000001203 */
[----:B------:R-:W-:-:S05]  /*9040*/  SHF.R.U32.HI R3, RZ, R6, R3 ;  /* 0x00000006ff037219 */ /* 0x000fca0000011603 */
[----:B------:R-:W0:Y:S01]  /*9050*/  LDC R20, c[0x0][0x600] ;  /* 0x00018000ff147b82 */ /* 0x000e220000000800 */
[-CC-:B-1----:R-:W-:Y:S02]  /*9060*/  SHF.R.U64 R10, R12, R8.reuse, R3.reuse ;  /* 0x000000080c0a7219 */ /* 0x182fe40000001203 */
[----:B------:R-:W-:-:S05]  /*9070*/  SHF.R.U32.HI R3, RZ, R8, R3 ;  /* 0x00000008ff037219 */ /* 0x000fca0000011603 */
[----:B------:R-:W1:Y:S01]  /*9080*/  LDC R27, c[0x0][0x648] ;  /* 0x00019200ff1b7b82 */ /* 0x000e620000000800 */
[-C--:B--2---:R-:W-:Y:S02]  /*9090*/  SHF.L.U32 R4, R5, R26.reuse, RZ ;  /* 0x0000001a05047219 */ /* 0x084fe400000006ff */
[--C-:B------:R-:W-:Y:S02]  /*90a0*/  SHF.R.U64 R14, R10, R26, R3.reuse ;  /* 0x0000001a0a0e7219 */ /* 0x100fe40000001203 */
[----:B------:R-:W-:Y:S02]  /*90b0*/  LOP3.LUT R25, RZ, R4, RZ, 0x33, !PT ;  /* 0x00000004ff197212 */ /* 0x000fe400078e33ff */
[-C--:B------:R-:W-:Y:S01]  /*90c0*/  SHF.R.U32.HI R5, RZ, R26.reuse, R3 ;  /* 0x0000001aff057219 */ /* 0x080fe20000011603 */
[----:B------:R-:W2:Y:S01]  /*90d0*/  LDC R30, c[0x0][0x638] ;  /* 0x00018e00ff1e7b82 */ /* 0x000ea20000000800 */
[----:B------:R-:W-:Y:S01]  /*90e0*/  SHF.L.U32 R152, R7, R26, RZ ;  /* 0x0000001a07987219 */ /* 0x000fe200000006ff */
[----:B------:R-:W-:-:S06]  /*90f0*/  IMAD.MOV.U32 R4, RZ, RZ, R14 ;  /* 0x000000ffff047224 */ /* 0x000fcc00078e000e */
[----:B------:R-:W0:Y:S01]  /*9100*/  LDC R31, c[0x0][0x610] ;  /* 0x00018400ff1f7b82 */ /* 0x000e220000000800 */
[----:B------:R-:W-:Y:S05]  /*9110*/  @!P0 BRA `(.L_x_283) ;  /* 0x0000000000288947 */ /* 0x000fea0003800000 */
[----:B------:R-:W4:Y:S02]  /*9120*/  LDC R3, c[0x0][0x64c] ;  /* 0x00019300ff037b82 */ /* 0x000f240000000800 */
[----:B----4-:R-:W-:-:S04]  /*9130*/  IADD3 R3, P0, R14, R3, RZ ;  /* 0x000000030e037210 */ /* 0x010fc80007f1e0ff */
        /* <DEDUP_REMOVED lines=8> */
.L_x_283:
[----:B------:R-:W-:Y:S01]  /*91c0*/  ISETP.NE.AND P0, PT, R2, 0x1, PT ;  /* 0x000000010200780c */ /* 0x000fe20003f05270 */
[----:B0-----:R-:W-:Y:S01]  /*91d0*/  VIADD R7, R20, 0xffffffff ;  /* 0xffffffff14077836 */ /* 0x001fe20000000000 */
[----:B-1-3--:R-:W-:Y:S02]  /*91e0*/  SHF.R.U64 R0, R4, R27, R5 ;  /* 0x0000001b04007219 */ /* 0x00afe40000001205 */
[----:B------:R-:W-:Y:S02]  /*91f0*/  LOP3.LUT R5, R10, R25, RZ, 0xc0, !PT ;  /* 0x000000190a057212 */ /* 0x000fe400078ec0ff */
[----:B------:R-:W-:Y:S01]  /*9200*/  IADD3 R13, -R13, RZ, RZ ;  /* 0x000000ff0d0d7210 */ /* 0x000fe20007ffe1ff */
[----:B------:R-:W-:Y:S01]  /*9210*/  IMAD.MOV R3, RZ, RZ, -R0 ;  /* 0x000000ffff037224 */ /* 0x000fe200078e0a00 */
[----:B------:R-:W-:Y:S01]  /*9220*/  MOV R4, 0x1 ;  /* 0x0000000100047802 */ /* 0x000fe20000000f00 */
[----:B------:R-:W-:Y:S01]  /*9230*/  IMAD R152, R152, R0, R5 ;  /* 0x0000000098987224 */ /* 0x000fe200078e0205 */
[----:B------:R-:W-:Y:S01]  /*9240*/  LOP3.LUT R5, R12, R7, RZ, 0xc0, !PT ;  /* 0x000000070c057212 */ /* 0x000fe200078ec0ff */
[----:B--2---:R-:W-:-:S02]  /*9250*/  IMAD R0, R3, R30, R14 ;  /* 0x0000001e03007224 */ /* 0x004fc400078e020e */
[----:B------:R-:W-:Y:S02]  /*9260*/  @P0 IMAD R21, R15, R13, R24 ;  /* 0x0000000d0f150224 */ /* 0x000fe400078e0218 */
[----:B------:R-:W-:Y:S01]  /*9270*/  IMAD R3, R0, R20, R5 ;  /* 0x0000001400037224 */ /* 0x000fe200078e0205 */
[----:B------:R-:W-:Y:S01]  /*9280*/  PRMT R0, R4, 0x7610, R0 ;  /* 0x0000761004007816 */ /* 0x000fe20000000000 */
[----:B------:R-:W-:-:S05]  /*9290*/  IMAD R152, R152, R31, R21 ;  /* 0x0000001f98987224 */ /* 0x000fca00078e0215 */
[----:B------:R-:W-:Y:S02]  /*92a0*/  SEL R153, R3, R152, !P0 ;  /* 0x0000009803997207 */ /* 0x000fe40004000000 */
[----:B------:R-:W-:-:S07]  /*92b0*/  SEL R152, R152, R3, !P0 ;  /* 0x0000000398987207 */ /* 0x000fce0004000000 */
.L_x_281:
[----:B------:R-:W-:-:S13]  /*92c0*/  LOP3.LUT P0, RZ, R0, 0xff, RZ, 0xc0, !PT ;  /* 0x000000ff00ff7812 */ /* 0x000fda000780c0ff */
[----:B------:R-:W-:Y:S05]  /*92d0*/  @P0 BRA `(.L_x_284) ;  /* 0xffffff7c002c0947 */ /* 0x000fea000383ffff */
[----:B------:R-:W-:Y:S05]  /*92e0*/  EXIT ;  /* 0x000000000000794d */ /* 0x000fea0003800000 */
.L_x_3:
[----:B0-----:R-:W-:Y:S01]  /*92f0*/  ULDC.64 UR4, c[0x0][0x650] ;  /* 0x0001940000047ab9 */ /* 0x001fe20000000a00 */
        /* <DEDUP_REMOVED lines=25> */
.L_x_286:
[--C-:B------:R-:W-:Y:S01]  /*9490*/  SHF.R.U64 R12, R10, R14, R11.reuse ;  /* 0x0000000e0a0c7219 */ /* 0x100fe2000000120b */
[----:B------:R-:W0:Y:S01]  /*94a0*/  LDC R22, c[0x0][0x618] ;  /* 0x00018600ff167b82 */ /* 0x000e220000000800 */
[----:B------:R-:W-:Y:S01]  /*94b0*/  I2FP.F32.U32 R6, R4 ;  /* 0x0000000400067245 */ /* 0x000fe20000201000 */
[----:B------:R-:W-:Y:S01]  /*94c0*/  ULDC UR4, c[0x0][0x150] ;  /* 0x0000540000047ab9 */ /* 0x000fe20000000800 */
[----:B------:R-:W-:Y:S02]  /*94d0*/  SHF.R.U32.HI R5, RZ, R14, R11 ;  /* 0x0000000eff057219 */ /* 0x000fe4000001160b */
[----:B------:R-:W-:Y:S01]  /*94e0*/  IADD3 R9, P0, RZ, -R12, RZ ;  /* 0x8000000cff097210 */ /* 0x000fe20007f1e0ff */
[----:B------:R-:W-:Y:S01]  /*94f0*/  FMUL R11, R6, UR4 ;  /* 0x00000004060b7c20 */ /* 0x000fe20008400000 */
[----:B------:R-:W-:Y:S01]  /*9500*/  ULDC UR4, c[0x0][0x154] ;  /* 0x0000550000047ab9 */ /* 0x000fe20000000800 */
[----:B------:R-:W1:Y:S01]  /*9510*/  LDC.64 R24, c[0x0][0x640] ;  /* 0x00019000ff187b82 */ /* 0x000e620000000a00 */
[----:B------:R-:W-:Y:S01]  /*9520*/  IADD3.X R5, RZ, ~R5, RZ, P0, !PT ;  /* 0x80000005ff057210 */ /* 0x000fe200007fe4ff */
[----:B------:R-:W-:-:S02]  /*9530*/  IMAD.WIDE.U32 R6, R9, R20, R16 ;  /* 0x0000001409067225 */ /* 0x000fc400078e0010 */
[----:B------:R-:W2:Y:S02]  /*9540*/  F2I.U32.TRUNC.NTZ R11, R11 ;  /* 0x0000000b000b7305 */ /* 0x000ea4000020f000 */
[----:B------:R-:W-:Y:S02]  /*9550*/  IMAD R8, R5, R20, RZ ;  /* 0x0000001405087224 */ /* 0x000fe400078e02ff */
[----:B------:R-:W3:Y:S02]  /*9560*/  LDC R13, c[0x0][0x144] ;  /* 0x00005100ff0d7b82 */ /* 0x000ee40000000800 */
[----:B------:R-:W-:Y:S01]  /*9570*/  IMAD R5, R9, R21, R8 ;  /* 0x0000001509057224 */ /* 0x000fe200078e0208 */
[----:B------:R-:W-:-:S03]  /*9580*/  MOV R8, 0xffffffff ;  /* 0xffffffff00087802 */ /* 0x000fc60000000f00 */
[----:B------:R-:W-:Y:S01]  /*9590*/  IMAD.IADD R5, R7, 0x1, R5 ;  /* 0x0000000107057824 */ /* 0x000fe200078e0205 */
[----:B------:R-:W-:Y:S01]  /*95a0*/  I2FP.F32.U32 R7, R3 ;  /* 0x0000000300077245 */ /* 0x000fe20000201000 */
[----:B------:R-:W4:Y:S03]  /*95b0*/  LDC R14, c[0x0][0x608] ;  /* 0x00018200ff0e7b82 */ /* 0x000f260000000800 */
[-C--:B0-----:R-:W-:Y:S01]  /*95c0*/  SHF.R.U64 R10, R6, R22.reuse, R5 ;  /* 0x00000016060a7219 */ /* 0x081fe20000001205 */
[----:B--2---:R-:W-:Y:S01]  /*95d0*/  IMAD.MOV R6, RZ, RZ, -R11 ;  /* 0x000000ffff067224 */ /* 0x004fe200078e0a0b */
[----:B------:R-:W-:Y:S01]  /*95e0*/  SHF.R.U32.HI R5, RZ, R22, R5 ;  /* 0x00000016ff057219 */ /* 0x000fe20000011605 */
[----:B------:R-:W-:Y:S02]  /*95f0*/  FMUL R7, R7, UR4 ;  /* 0x0000000407077c20 */ /* 0x000fe40008400000 */
[----:B------:R-:W0:Y:S01]  /*9600*/  LDC R9, c[0x0][0x658] ;  /* 0x00019600ff097b82 */ /* 0x000e220000000800 */
[----:B-1----:R-:W-:-:S04]  /*9610*/  ISETP.NE.U32.AND P0, PT, R24, RZ, PT ;  /* 0x000000ff1800720c */ /* 0x002fc80003f05070 */
[----:B------:R-:W-:-:S03]  /*9620*/  ISETP.NE.AND.EX P0, PT, R25, RZ, PT, P0 ;  /* 0x000000ff1900720c */ /* 0x000fc60003f05300 */
[----:B------:R-:W1:Y:S01]  /*9630*/  LDC R20, c[0x0][0x148] ;  /* 0x00005200ff147b82 */ /* 0x000e620000000800 */
[----:B---3--:R-:W-:Y:S02]  /*9640*/  IMAD R23, R13, R6, R4 ;  /* 0x000000060d177224 */ /* 0x008fe400078e0204 */
[----:B------:R-:W-:-:S05]  /*9650*/  IMAD.MOV.U32 R6, RZ, RZ, 0x1 ;  /* 0x00000001ff067424 */ /* 0x000fca00078e00ff */
[----:B------:R-:W2:Y:S01]  /*9660*/  LDC R21, c[0x0][0x600] ;  /* 0x00018000ff157b82 */ /* 0x000ea20000000800 */
[-CC-:B----4-:R-:W-:Y:S02]  /*9670*/  SHF.R.U64 R13, R10, R14.reuse, R5.reuse ;  /* 0x0000000e0a0d7219 */ /* 0x190fe40000001205 */
[----:B------:R-:W-:Y:S02]  /*9680*/  SHF.R.U32.HI R4, RZ, R14, R5 ;  /* 0x0000000eff047219 */ /* 0x000fe40000011605 */
[----:B------:R3:W4:Y:S03]  /*9690*/  F2I.U32.TRUNC.NTZ R14, R7 ;  /* 0x00000007000e7305 */ /* 0x000726000020f000 */
[----:B------:R-:W1:Y:S01]  /*96a0*/  LDC R26, c[0x0][0x648] ;  /* 0x00019200ff1a7b82 */ /* 0x000e620000000800 */
[-C--:B0-----:R-:W-:Y:S02]  /*96b0*/  SHF.R.U64 R15, R13, R9.reuse, R4 ;  /* 0x000000090d0f7219 */ /* 0x081fe40000001204 */
[----:B------:R-:W-:-:S02]  /*96c0*/  SHF.L.U32 R8, R8, R9, RZ ;  /* 0x0000000908087219 */ /* 0x000fc400000006ff */
[-C--:B------:R-:W-:Y:S01]  /*96d0*/  SHF.R.U32.HI R5, RZ, R9.reuse, R4 ;  /* 0x00000009ff057219 */ /* 0x080fe20000011604 */
[----:B------:R-:W-:Y:S01]  /*96e0*/  IMAD.MOV.U32 R4, RZ, RZ, R15 ;  /* 0x000000ffff047224 */ /* 0x000fe200078e000f */
[----:B------:R-:W-:Y:S01]  /*96f0*/  SHF.L.U32 R22, R6, R9, RZ ;  /* 0x0000000906167219 */ /* 0x000fe200000006ff */
[----:B------:R-:W0:Y:S01]  /*9700*/  LDC R27, c[0x0][0x638] ;  /* 0x00018e00ff1b7b82 */ /* 0x000e220000000800 */
[----:B------:R-:W-:-:S07]  /*9710*/  LOP3.LUT R28, RZ, R8, RZ, 0x33, !PT ;  /* 0x00000008ff1c7212 */ /* 0x000fce00078e33ff */
[----:B------:R-:W0:Y:S01]  /*9720*/  LDC R29, c[0x0][0x610] ;  /* 0x00018400ff1d7b82 */ /* 0x000e220000000800 */
[----:B---34-:R-:W-:Y:S05]  /*9730*/  @!P0 BRA `(.L_x_287) ;  /* 0x0000000000288947 */ /* 0x018fea0003800000 */
[----:B------:R-:W3:Y:S02]  /*9740*/  LDC R4, c[0x0][0x64c] ;  /* 0x00019300ff047b82 */ /* 0x000ee40000000800 */
[----:B---3--:R-:W-:-:S04]  /*9750*/  IADD3 R9, P0, R15, R4, RZ ;  /* 0x000000040f097210 */ /* 0x008fc80007f1e0ff */
[----:B------:R-:W-:-:S05]  /*9760*/  IADD3.X R11, RZ, R5, RZ, P0, !PT ;  /* 0x00000005ff0b7210 */ /* 0x000fca00007fe4ff */
[----:B------:R-:W-:-:S04]  /*9770*/  IMAD.WIDE.U32 R4, R11, R24, RZ ;  /* 0x000000180b047225 */ /* 0x000fc800078e00ff */
[----:B------:R-:W-:-:S04]  /*9780*/  IMAD.WIDE.U32 R6, P0, R9, R25, R4 ;  /* 0x0000001909067225 */ /* 0x000fc80007800004 */
[----:B------:R-:W-:Y:S01]  /*9790*/  IMAD.WIDE.U32 R4, R9, R24, RZ ;  /* 0x0000001809047225 */ /* 0x000fe200078e00ff */
[----:B------:R-:W-:-:S03]  /*97a0*/  MOV R8, R7 ;  /* 0x0000000700087202 */ /* 0x000fc60000000f00 */
[----:B------:R-:W-:Y:S01]  /*97b0*/  IMAD.X R9, RZ, RZ, RZ, P0 ;  /* 0x000000ffff097224 */ /* 0x000fe200000e06ff */
[----:B------:R-:W-:-:S05]  /*97c0*/  IADD3 RZ, P0, R5, R6, RZ ;  /* 0x0000000605ff7210 */ /* 0x000fca0007f1e0ff */
[----:B------:R-:W-:-:S08]  /*97d0*/  IMAD.WIDE.U32.X R4, R11, R25, R8, P0 ;  /* 0x000000190b047225 */ /* 0x000fd000000e0408 */
.L_x_287:
[----:B------:R-:W-:Y:S01]  /*97e0*/  ISETP.NE.AND P0, PT, R2, 0x1, PT ;  /* 0x000000010200780c */ /* 0x000fe20003f05270 */
[----:B------:R-:W-:Y:S01]  /*97f0*/  IMAD.MOV R14, RZ, RZ, -R14 ;  /* 0x000000ffff0e7224 */ /* 0x000fe200078e0a0e */
[----:B-1----:R-:W-:Y:S01]  /*9800*/  SHF.R.U64 R5, R4, R26, R5 ;  /* 0x0000001a04057219 */ /* 0x002fe20000001205 */
[----:B------:R-:W-:Y:S01]  /*9810*/  IMAD.MOV.U32 R8, RZ, RZ, R12 ;  /* 0x000000ffff087224 */ /* 0x000fe200078e000c */
[----:B------:R-:W-:Y:S02]  /*9820*/  LOP3.LUT R4, R13, R28, RZ, 0xc0, !PT ;  /* 0x0000001c0d047212 */ /* 0x000fe400078ec0ff */
[----:B--2---:R-:W-:Y:S01]  /*9830*/  IADD3 R7, R21, -0x1, RZ ;  /* 0xffffffff15077810 */ /* 0x004fe20007ffe0ff */
[----:B------:R-:W-:Y:S02]  /*9840*/  IMAD.MOV R6, RZ, RZ, -R5 ;  /* 0x000000ffff067224 */ /* 0x000fe400078e0a05 */
[----:B------:R-:W-:Y:S01]  /*9850*/  IMAD R4, R22, R5, R4 ;  /* 0x0000000516047224 */ /* 0x000fe200078e0204 */
[----:B------:R-:W-:-:S03]  /*9860*/  LOP3.LUT R10, R10, R7, RZ, 0xc0, !PT ;  /* 0x000000070a0a7212 */ /* 0x000fc600078ec0ff */
[----:B------:R-:W-:Y:S02]  /*9870*/  @P0 IMAD R23, R20, R14, R3 ;  /* 0x0000000e14170224 */ /* 0x000fe400078e0203 */
[----:B0-----:R-:W-:Y:S01]  /*9880*/  IMAD R3, R6, R27, R15 ;  /* 0x0000001b06037224 */ /* 0x001fe200078e020f */
[----:B------:R-:W-:Y:S01]  /*9890*/  MOV R6, 0x1 ;  /* 0x0000000100067802 */ /* 0x000fe20000000f00 */
[----:B------:R-:W-:Y:S02]  /*98a0*/  IMAD R7, R4, R29, R23 ;  /* 0x0000001d04077224 */ /* 0x000fe400078e0217 */
[----:B------:R-:W-:-:S05]  /*98b0*/  IMAD R4, R3, R21, R10 ;  /* 0x0000001503047224 */ /* 0x000fca00078e020a */
[----:B------:R-:W-:Y:S02]  /*98c0*/  SEL R9, R4, R7, !P0 ;  /* 0x0000000704097207 */ /* 0x000fe40004000000 */
[----:B------:R-:W-:-:S07]  /*98d0*/  SEL R7, R7, R4, !P0 ;  /* 0x0000000407077207 */ /* 0x000fce0004000000 */
.L_x_285:
[----:B------:R-:W-:-:S08]  /*98e0*/  NOP ;  /* 0x0000000000007918 */ /* 0x000fd00000000000 */
[----:B------:R-:W0:-:S00]  /*98f0*/  USETMAXREG.DEALLOC.CTAPOOL 0x28 ;  /* 0x00000028000079c8 */ /* 0x000e0000080e0500 */
[----:B0-----:R-:W-:-:S13]  /*9900*/  ISETP.NE.AND P0, PT, R0, RZ, PT ;  /* 0x000000ff0000720c */ /* 0x001fda0003f05270 */
[----:B------:R-:W-:Y:S05]  /*9910*/  @P0 EXIT ;  /* 0x000000000000094d */ /* 0x000fea0003800000 */
[----:B------:R-:W-:Y:S01]  /*9920*/  LOP3.LUT P0, RZ, R6, 0xff, RZ, 0xc0, !PT ;  /* 0x000000ff06ff7812 */ /* 0x000fe2000780c0ff */
[----:B------:R-:W-:Y:S01]  /*9930*/  IMAD.MOV.U32 R12, RZ, RZ, RZ ;  /* 0x000000ffff0c7224 */ /* 0x000fe200078e00ff */
[----:B------:R-:W-:-:S11]  /*9940*/  MOV R0, 0x1 ;  /* 0x0000000100007802 */ /* 0x000fd60000000f00 */
[----:B------:R-:W-:Y:S05]  /*9950*/  @!P0 BRA `(.L_x_288) ;  /* 0x0000000c00688947 */ /* 0x000fea0003800000 */
[----:B------:R-:W0:Y:S01]  /*9960*/  LDC R0, c[0x0][0x28c] ;  /* 0x0000a300ff007b82 */ /* 0x000e220000000800 */
[----:B------:R-:W-:Y:S01]  /*9970*/  ULDC UR5, c[0x0][0x658] ;  /* 0x0001960000057ab9 */ /* 0x000fe20000000800 */
[----:B------:R-:W-:Y:S01]  /*9980*/  UMOV UR7, 0xffffffff ;  /* 0xffffffff00077882 */ /* 0x000fe20000000000 */
[----:B------:R-:W-:Y:S01]  /*9990*/  ULDC UR6, c[0x0][0xc] ;  /* 0x0000030000067ab9 */ /* 0x000fe20000000800 */
[----:B------:R-:W-:Y:S01]  /*99a0*/  USHF.L.U32 UR9, UR7, UR5, URZ ;  /* 0x0000000507097299 */ /* 0x000fe2000800063f */
[C---:B------:R-:W-:Y:S01]  /*99b0*/  LOP3.LUT P2, RZ, R18.reuse, 0x7f, RZ, 0xc0, !PT ;  /* 0x0000007f12ff7812 */ /* 0x040fe2000784c0ff */
[----:B------:R-:W-:Y:S01]  /*99c0*/  UMOV UR8, 0x1 ;  /* 0x0000000100087882 */ /* 0x000fe20000000000 */
[----:B------:R-:W-:Y:S01]  /*99d0*/  ULDC UR7, c[0x0][0x10] ;  /* 0x0000040000077ab9 */ /* 0x000fe20000000800 */
[----:B------:R-:W-:Y:S01]  /*99e0*/  LOP3.LUT P0, RZ, R18, 0x1f, RZ, 0xc0, !PT ;  /* 0x0000001f12ff7812 */ /* 0x000fe2000780c0ff */
[----:B------:R-:W-:Y:S01]  /*99f0*/  UIMAD.WIDE.U32 UR6, UR6, UR7, URZ ;  /* 0x00000007060672a5 */ /* 0x000fe2000f8e003f */
[----:B------:R-:W-:Y:S01]  /*9a00*/  BSSY B0, `(.L_x_288) ;  /* 0x00000cf000007945 */ /* 0x000fe20003800000 */
[----:B------:R-:W-:Y:S01]  /*9a10*/  USHF.L.U32 UR5, UR8, UR5, URZ ;  /* 0x0000000508057299 */ /* 0x000fe2000800063f */
[----:B------:R-:W-:Y:S01]  /*9a20*/  IMAD.MOV.U32 R13, RZ, RZ, 0x1 ;  /* 0x00000001ff0d7424 */ /* 0x000fe200078e00ff */
[----:B------:R-:W-:Y:S01]  /*9a30*/  LOP3.LUT R11, R19, 0x2, RZ, 0xfc, !PT ;  /* 0x00000002130b7812 */ /* 0x000fe200078efcff */
[----:B------:R-:W-:Y:S01]  /*9a40*/  ULDC UR8, c[0x0][0x14] ;  /* 0x0000050000087ab9 */ /* 0x000fe20000000800 */
[----:B------:R-:W-:Y:S01]  /*9a50*/  PLOP3.LUT P0, PT, P0, P2, PT, 0x8a, 0x0 ;  /* 0x000000000000781c */ /* 0x000fe20000705172 */
[----:B------:R-:W-:Y:S01]  /*9a60*/  UIMAD.WIDE.U32 UR30, UR6, UR8, URZ ;  /* 0x00000008061e72a5 */ /* 0x000fe2000f8e003f */
[----:B------:R-:W-:Y:S01]  /*9a70*/  IMAD.MOV.U32 R12, RZ, RZ, RZ ;  /* 0x000000ffff0c7224 */ /* 0x000fe200078e00ff */
[----:B------:R-:W-:Y:S01]  /*9a80*/  UIMAD UR7, UR7, UR8, URZ ;  /* 0x00000008070772a4 */ /* 0x000fe2000f8e023f */
[----:B------:R-:W-:Y:S01]  /*9a90*/  ULDC UR4, c[0x0][0x600] ;  /* 0x0001800000047ab9 */ /* 0x000fe20000000800 */
[----:B------:R-:W-:-:S02]  /*9aa0*/  ULOP3.LUT UR6, URZ, UR9, URZ, 0x33, !UPT ;  /* 0x000000093f067292 */ /* 0x000fc4000f8e333f */
[----:B------:R-:W-:Y:S01]  /*9ab0*/  UIADD3 UR4, UR4, -0x1, URZ ;  /* 0xffffffff04047890 */ /* 0x000fe2000fffe03f */
[----:B0-----:R-:W-:Y:S01]  /*9ac0*/  IADD3 R0, R0, 0x3f, RZ ;  /* 0x0000003f00007810 */ /* 0x001fe20007ffe0ff */
[----:B------:R-:W-:Y:S01]  /*9ad0*/  UIADD3 UR7, UR31, UR7, URZ ;  /* 0x000000071f077290 */ /* 0x000fe2000fffe03f */
[----:B------:R-:W-:Y:S02]  /*9ae0*/  ULDC.64 UR38, c[0x0][0x198] ;  /* 0x0000660000267ab9 */ /* 0x000fe40000000a00 */
[----:B------:R-:W-:-:S04]  /*9af0*/  SHF.R.S32.HI R3, RZ, 0x1f, R0 ;  /* 0x0000001fff037819 */ /* 0x000fc80000011400 */
[----:B------:R-:W-:Y:S02]  /*9b00*/  LEA.HI R3, R3, R0, RZ, 0x6 ;  /* 0x0000000003037211 */ /* 0x000fe400078f30ff */
[----:B------:R-:W-:Y:S02]  /*9b10*/  MOV R0, 0x1 ;  /* 0x0000000100007802 */ /* 0x000fe40000000f00 */
[----:B------:R-:W-:-:S04]  /*9b20*/  SHF.R.S32.HI R3, RZ, 0x6, R3 ;  /* 0x00000006ff037819 */ /* 0x000fc80000011403 */
[----:B------:R-:W-:-:S07]  /*9b30*/  IADD3 R10, R3, 0x1, RZ ;  /* 0x00000001030a7810 */ /* 0x000fce0007ffe0ff */
.L_x_300:
[----:B------:R-:W-:-:S03]  /*9b40*/  UMOV UR8, 0xffffffff ;  /* 0xffffffff00087882 */ /* 0x000fc60000000000 */
[----:B------:R-:W-:Y:S05]  /*9b50*/  BRA.DIV UR8, `(.L_x_289) ;  /* 0x0000001208407947 */ /* 0x000fea000b800000 */
[----:B------:R-:W-:-:S13]  /*9b60*/  ELECT P6, URZ, PT ;  /* 0x00000000003f782f */ /* 0x000fda00038c0000 */
.L_x_314:
[----:B------:R-:W0:Y:S01]  /*9b70*/  LDC R4, c[0x0][0x28c] ;  /* 0x0000a300ff047b82 */ /* 0x000e220000000800 */
[----:B------:R-:W-:Y:S01]  /*9b80*/  BSSY B1, `(.L_x_290) ;  /* 0x0000043000017945 */ /* 0x000fe20003800000 */
[----:B0-----:R-:W-:-:S13]  /*9b90*/  ISETP.LT.OR P6, PT, R4, 0x1, !P6 ;  /* 0x000000010400780c */ /* 0x001fda00077c1670 */
[----:B------:R-:W-:Y:S05]  /*9ba0*/  @P6 BRA `(.L_x_291) ;  /* 0x0000000400006947 */ /* 0x000fea0003800000 */
[----:B------:R-:W-:Y:S01]  /*9bb0*/  IMAD.SHL.U32 R15, R7, 0x100, RZ ;  /* 0x00000100070f7824 */ /* 0x000fe200078e00ff */
[----:B------:R-:W-:Y:S01]  /*9bc0*/  SHF.L.U32 R18, R9, 0x7, RZ ;  /* 0x0000000709127819 */ /* 0x000fe200000006ff */
[----:B------:R-:W-:Y:S01]  /*9bd0*/  IMAD.MOV.U32 R20, RZ, RZ, RZ ;  /* 0x000000ffff147224 */ /* 0x000fe200078e00ff */
[----:B------:R-:W-:Y:S01]  /*9be0*/  MOV R4, R10 ;  /* 0x0000000a00047202 */ /* 0x000fe20000000f00 */
[----:B------:R-:W-:Y:S01]  /*9bf0*/  IMAD.MOV.U32 R5, RZ, RZ, R0 ;  /* 0x000000ffff057224 */ /* 0x000fe200078e0000 */
[----:B------:R-:W-:-:S07]  /*9c00*/  MOV R6, R12 ;  /* 0x0000000c00067202 */ /* 0x000fce0000000f00 */
.L_x_295:
[----:B------:R-:W0:Y:S01]  /*9c10*/  S2R R14, SR_CgaCtaId ;  /* 0x00000000000e7919 */ /* 0x000e220000008800 */
[----:B------:R-:W-:Y:S01]  /*9c20*/  MOV R7, 0x400 ;  /* 0x0000040000077802 */ /* 0x000fe20000000f00 */
[----:B------:R-:W1:Y:S03]  /*9c30*/  @!P2 LDC R9, c[0x0][0x500] ;  /* 0x00014000ff09ab82 */ /* 0x000e660000000800 */
[----:B0-----:R-:W-:Y:S02]  /*9c40*/  LEA R21, R14, R7, 0x18 ;  /* 0x000000070e157211 */ /* 0x001fe400078ec0ff */
[----:B------:R-:W-:-:S03]  /*9c50*/  SHF.L.U32 R7, R5, 0x1f, RZ ;  /* 0x0000001f05077819 */ /* 0x000fc600000006ff */
[----:B------:R-:W-:-:S04]  /*9c60*/  IMAD R14, R6, 0x8, R21 ;  /* 0x00000008060e7824 */ /* 0x000fc800078e0215 */
[----:B------:R-:W0:Y:S02]  /*9c70*/  SYNCS.PHASECHK.TRANS64.TRYWAIT P1, [R14+URZ+0x38], R7 ;  /* 0x000038070e0075a7 */ /* 0x000e24000802017f */
[----:B01----:R-:W-:Y:S05]  /*9c80*/  @!P1 BRA `(.L_x_292) ;  /* 0x0000001000149947 */ /* 0x003fea0003800000 */
.L_x_315:
[----:B0-----:R-:W-:Y:S01]  /*9c90*/  PRMT R7, R11, 0x9910, RZ ;  /* 0x000099100b077816 */ /* 0x001fe200000000ff */
[----:B------:R0:W-:Y:S03]  /*9ca0*/  @!P2 SYNCS.ARRIVE.TRANS64 RZ, [R14+URZ], R9 ;  /* 0x000000090effa9a7 */ /* 0x0001e6000800003f */
[----:B------:R-:W-:-:S13]  /*9cb0*/  ISETP.NE.AND P1, PT, R7, 0x2, PT ;  /* 0x000000020700780c */ /* 0x000fda0003f25270 */
[----:B0-----:R-:W-:Y:S05]  /*9cc0*/  @P1 BRA `(.L_x_293) ;  /* 0x0000000000041947 */ /* 0x001fea0003800000 */
[----:B------:R-:W-:Y:S01]  /*9cd0*/  BPT.TRAP 0x1 ;  /* 0x000000040000795c */ /* 0x000fe20000300000 */
.L_x_293:
[----:B------:R-:W-:Y:S05]  /*9ce0*/  @P0 BRA `(.L_x_294) ;  /* 0x0000000000040947 */ /* 0x000fea0003800000 */
[----:B------:R-:W-:Y:S01]  /*9cf0*/  BPT.TRAP 0x1 ;  /* 0x000000040000795c */ /* 0x000fe20000300000 */
.L_x_294:
[C---:B------:R-:W-:Y:S01]  /*9d00*/  LEA R7, R6.reuse, R21, 0x10 ;  /* 0x0000001506077211 */ /* 0x040fe200078e80ff */
[----:B------:R-:W-:Y:S01]  /*9d10*/  IMAD R21, R6, 0x8000, R21 ;  /* 0x0000800006157824 */ /* 0x000fe200078e0215 */
[----:B------:R-:W-:Y:S01]  /*9d20*/  R2UR UR34, R20 ;  /* 0x00000000142272ca */ /* 0x000fe200000e0000 */
[----:B------:R-:W-:Y:S01]  /*9d30*/  VIADD R4, R4, 0xffffffff ;  /* 0xffffffff04047836 */ /* 0x000fe20000000000 */
[----:B------:R-:W-:Y:S01]  /*9d40*/  R2UR UR24, R7 ;  /* 0x00000000071872ca */ /* 0x000fe200000e0000 */
[----:B------:R-:W-:Y:S01]  /*9d50*/  UIADD3 UR14, UP0, UR38, 0xf0, URZ ;  /* 0x000000f0260e7890 */ /* 0x000fe2000ff1e03f */
[----:B------:R-:W-:Y:S01]  /*9d60*/  R2UR UR8, R21 ;  /* 0x00000000150872ca */ /* 0x000fe200000e0000 */
[----:B------:R-:W-:Y:S01]  /*9d70*/  UIADD3 UR40, UP1, UR38, 0x1f0, URZ ;  /* 0x000001f026287890 */ /* 0x000fe2000ff3e03f */
[----:B------:R-:W-:Y:S01]  /*9d80*/  R2UR UR33, R14 ;  /* 0x000000000e2172ca */ /* 0x000fe200000e0000 */
[----:B------:R-:W-:Y:S01]  /*9d90*/  UIADD3.X UR15, URZ, UR39, URZ, UP0, !UPT ;  /* 0x000000273f0f7290 */ /* 0x000fe200087fe43f */
[----:B------:R-:W-:Y:S01]  /*9da0*/  R2UR UR36, R8 ;  /* 0x00000000082472ca */ /* 0x000fe200000e0000 */
[----:B------:R-:W-:Y:S01]  /*9db0*/  UIADD3.X UR41, URZ, UR39, URZ, UP1, !UPT ;  /* 0x000000273f297290 */ /* 0x000fe20008ffe43f */
[----:B------:R-:W-:Y:S01]  /*9dc0*/  R2UR UR35, R15 ;  /* 0x000000000f2372ca */ /* 0x000fe200000e0000 */
[----:B------:R-:W-:Y:S01]  /*9dd0*/  UMOV UR22, 0x0 ;  /* 0x0000000000167882 */ /* 0x000fe20000000000 */
[----:B------:R-:W-:Y:S01]  /*9de0*/  R2UR UR19, R18 ;  /* 0x00000000121372ca */ /* 0x000fe200000e0000 */
[----:B------:R-:W-:Y:S01]  /*9df0*/  UIADD3 UR26, UR34, 0x20, URZ ;  /* 0x00000020221a7890 */ /* 0x000fe2000fffe03f */
[----:B------:R-:W-:Y:S01]  /*9e00*/  ISETP.GT.AND P3, PT, R4, 0x1, PT ;  /* 0x000000010400780c */ /* 0x000fe20003f64270 */
[----:B------:R-:W-:Y:S01]  /*9e10*/  UIADD3 UR32, UR24, 0x180, URZ ;  /* 0x0000018018207890 */ /* 0x000fe2000fffe03f */
[----:B------:R-:W-:Y:S01]  /*9e20*/  IADD3 R6, R6, 0x1, RZ ;  /* 0x0000000106067810 */ /* 0x000fe20007ffe0ff */
[----:B------:R-:W-:Y:S01]  /*9e30*/  UIADD3 UR24, UR24, 0x8180, URZ ;  /* 0x0000818018187890 */ /* 0x000fe2000fffe03f */
[----:B------:R-:W-:Y:S01]  /*9e40*/  IADD3 R20, R20, 0x40, RZ ;  /* 0x0000004014147810 */ /* 0x000fe20007ffe0ff */
[----:B------:R-:W-:Y:S01]  /*9e50*/  UIADD3 UR16, UR8, 0x70180, URZ ;  /* 0x0007018008107890 */ /* 0x000fe2000fffe03f */
[----:B------:R-:W-:Y:S01]  /*9e60*/  ISETP.NE.AND P1, PT, R6, 0x7, PT ;  /* 0x000000070600780c */ /* 0x000fe20003f25270 */
[----:B------:R-:W-:Y:S01]  /*9e70*/  UIADD3 UR8, UR8, 0x74180, URZ ;  /* 0x0007418008087890 */ /* 0x000fe2000fffe03f */
[----:B------:R-:W-:Y:S01]  /*9e80*/  UMOV UR23, 0x10000000 ;  /* 0x1000000000177882 */ /* 0x000fe20000000000 */
[----:B------:R-:W-:Y:S01]  /*9e90*/  UMOV UR25, UR33 ;  /* 0x0000002100197c82 */ /* 0x000fe20008000000 */
[----:B------:R-:W-:Y:S01]  /*9ea0*/  UMOV UR28, UR36 ;  /* 0x00000024001c7c82 */ /* 0x000fe20008000000 */
[----:B------:R-:W-:Y:S01]  /*9eb0*/  UMOV UR27, UR35 ;  /* 0x00000023001b7c82 */ /* 0x000fe20008000000 */
[----:B------:R-:W-:Y:S01]  /*9ec0*/  UMOV UR17, UR33 ;  /* 0x0000002100117c82 */ /* 0x000fe20008000000 */
[----:B------:R-:W-:Y:S01]  /*9ed0*/  UMOV UR18, UR34 ;  /* 0x0000002200127c82 */ /* 0x000fe20008000000 */
[----:B------:R-:W-:Y:S01]  /*9ee0*/  UMOV UR20, UR36 ;  /* 0x0000002400147c82 */ /* 0x000fe20008000000 */
[----:B------:R0:W-:Y:S01]  /*9ef0*/  UTMALDG.3D [UR32], [UR14], desc[UR22] ;  /* 0x000016200e0075b4 */ /* 0x0001e20008011000 */
[----:B------:R-:W-:Y:S01]  /*9f00*/  UMOV UR9, UR33 ;  /* 0x0000002100097c82 */ /* 0x000fe20008000000 */
[----:B------:R-:W-:Y:S01]  /*9f10*/  UMOV UR11, UR19 ;  /* 0x00000013000b7c82 */ /* 0x000fe20008000000 */
[----:B------:R-:W-:Y:S01]  /*9f20*/  UMOV UR12, UR36 ;  /* 0x00000024000c7c82 */ /* 0x000fe20008000000 */
[----:B------:R-:W-:Y:S01]  /*9f30*/  UMOV UR10, UR26 ;  /* 0x0000001a000a7c82 */ /* 0x000fe20008000000 */
[----:B------:R-:W-:-:S02]  /*9f40*/  SEL R14, RZ, 0x1, P1 ;  /* 0x00000001ff0e7807 */ /* 0x000fc40000800000 */
[----:B------:R-:W-:Y:S01]  /*9f50*/  SEL R6, R6, RZ, P1 ;  /* 0x000000ff06067207 */ /* 0x000fe20000800000 */
[----:B------:R0:W-:Y:S01]  /*9f60*/  UTMALDG.3D [UR24], [UR14], desc[UR22] ;  /* 0x000016180e0075b4 */ /* 0x0001e20008011000 */
[----:B------:R-:W-:Y:S01]  /*9f70*/  LOP3.LUT R5, R5, R14, RZ, 0x3c, !PT ;  /* 0x0000000e05057212 */ /* 0x000fe200078e3cff */
[----:B------:R0:W-:Y:S01]  /*9f80*/  UTMALDG.3D [UR16], [UR40], desc[UR22] ;  /* 0x00001610280075b4 */ /* 0x0001e20008011000 */
[----:B------:R0:W-:Y:S02]  /*9f90*/  UTMALDG.3D [UR8], [UR40], desc[UR22] ;  /* 0x00001608280075b4 */ /* 0x0001e40008011000 */
[----:B0-----:R-:W-:Y:S05]  /*9fa0*/  @P3 BRA `(.L_x_295) ;  /* 0xfffffffc00183947 */ /* 0x001fea000383ffff */
.L_x_291:
[----:B------:R-:W-:Y:S05]  /*9fb0*/  BSYNC B1 ;  /* 0x0000000000017941 */ /* 0x000fea0003800000 */
.L_x_290:
[----:B------:R-:W-:Y:S01]  /*9fc0*/  LOP3.LUT P4, RZ, R13, 0xff, RZ, 0xc0, !PT ;  /* 0x000000ff0dff7812 */ /* 0x000fe2000788c0ff */
[C---:B------:R-:W-:Y:S01]  /*9fd0*/  IMAD.IADD R12, R3.reuse, 0x1, R12 ;  /* 0x00000001030c7824 */ /* 0x040fe200078e020c */
[----:B------:R-:W-:Y:S01]  /*9fe0*/  ULDC.64 UR8, c[0x0][0x650] ;  /* 0x0001940000087ab9 */ /* 0x000fe20000000a00 */
[C---:B------:R-:W-:Y:S01]  /*9ff0*/  ISETP.GE.U32.AND P3, PT, R3.reuse, 0x7, PT ;  /* 0x000000070300780c */ /* 0x040fe20003f66070 */
[----:B------:R-:W-:Y:S01]  /*a000*/  BSSY B1, `(.L_x_296) ;  /* 0x000006c000017945 */ /* 0x000fe20003800000 */
[C---:B------:R-:W-:Y:S01]  /*a010*/  IMAD.WIDE.U32 R4, R12.reuse, 0x24924925, RZ ;  /* 0x249249250c047825 */ /* 0x040fe200078e00ff */
[----:B------:R-:W-:Y:S02]  /*a020*/  ISETP.GT.U32.AND P1, PT, R12, 0x6, PT ;  /* 0x000000060c00780c */ /* 0x000fe40003f24070 */
[----:B------:R-:W-:Y:S01]  /*a030*/  MOV R9, 0xffffffff ;  /* 0xffffffff00097802 */ /* 0x000fe20000000f00 */
[----:B------:R-:W-:Y:S01]  /*a040*/  IMAD.MOV.U32 R8, RZ, RZ, -0x1 ;  /* 0xffffffffff087424 */ /* 0x000fe200078e00ff */
[----:B------:R-:W-:-:S02]  /*a050*/  ISETP.LT.U32.AND P1, PT, R3, 0x7, P1 ;  /* 0x000000070300780c */ /* 0x000fc40000f21070 */
[-C--:B------:R-:W-:Y:S01]  /*a060*/  IADD3 R4, R12, -R5.reuse, RZ ;  /* 0x800000050c047210 */ /* 0x080fe20007ffe0ff */
[----:B------:R-:W0:Y:S01]  /*a070*/  @P4 S2R R7, SR_CgaCtaId ;  /* 0x0000000000074919 */ /* 0x000e220000008800 */
[----:B------:R-:W-:Y:S02]  /*a080*/  @P4 MOV R6, 0x400 ;  /* 0x0000040000064802 */ /* 0x000fe40000000f00 */
[----:B------:R-:W-:Y:S02]  /*a090*/  LEA.HI R4, R4, R5, RZ, 0x1f ;  /* 0x0000000504047211 */ /* 0x000fe400078ff8ff */
[----:B------:R-:W-:Y:S02]  /*a0a0*/  PRMT R13, RZ, 0x7610, R13 ;  /* 0x00007610ff0d7816 */ /* 0x000fe4000000000d */
[--C-:B------:R-:W-:Y:S02]  /*a0b0*/  SHF.R.U32.HI R5, RZ, 0x2, R4.reuse ;  /* 0x00000002ff057819 */ /* 0x100fe40000011604 */
[----:B------:R-:W-:-:S03]  /*a0c0*/  PRMT R4, RZ, 0x7610, R4 ;  /* 0x00007610ff047816 */ /* 0x000fc60000000004 */
[----:B------:R-:W-:Y:S01]  /*a0d0*/  IMAD R12, R5, -0x7, R12 ;  /* 0xfffffff9050c7824 */ /* 0x000fe200078e020c */
[----:B0-----:R-:W-:Y:S02]  /*a0e0*/  @P4 LEA R6, R7, R6, 0x18 ;  /* 0x0000000607064211 */ /* 0x001fe400078ec0ff */
[----:B------:R-:W-:Y:S02]  /*a0f0*/  SEL R7, RZ, 0x1, !P1 ;  /* 0x00000001ff077807 */ /* 0x000fe40004800000 */
[----:B------:R-:W-:Y:S01]  /*a100*/  IADD3 R16, P1, R16, UR30, RZ ;  /* 0x0000001e10107c10 */ /* 0x000fe2000ff3e0ff */
[----:B------:R0:W-:Y:S01]  /*a110*/  @P4 SYNCS.ARRIVE.TRANS64.A1T0 RZ, [R6+URZ+0x88], RZ ;  /* 0x000088ff06ff49a7 */ /* 0x0001e2000810003f */
[----:B------:R-:W-:Y:S01]  /*a120*/  LOP3.LUT R0, R0, R7, RZ, 0x3c, !PT ;  /* 0x0000000700007212 */ /* 0x000fe200078e3cff */
[----:B------:R-:W-:Y:S01]  /*a130*/  IMAD.MOV.U32 R7, RZ, RZ, -0x1 ;  /* 0xffffffffff077424 */ /* 0x000fe200078e00ff */
[----:B------:R-:W-:Y:S02]  /*a140*/  IADD3.X R17, R17, UR7, RZ, P1, !PT ;  /* 0x0000000711117c10 */ /* 0x000fe40008ffe4ff */
[----:B------:R-:W-:-:S02]  /*a150*/  ISETP.GE.U32.AND P1, PT, R16, UR8, PT ;  /* 0x0000000810007c0c */ /* 0x000fc4000bf26070 */
[----:B------:R-:W-:Y:S02]  /*a160*/  @P3 LOP3.LUT R0, R0, 0x1, R5, 0x78, !PT ;  /* 0x0000000100003812 */ /* 0x000fe400078e7805 */
[----:B------:R-:W-:-:S13]  /*a170*/  ISETP.GE.U32.AND.EX P1, PT, R17, UR9, PT, P1 ;  /* 0x0000000911007c0c */ /* 0x000fda000bf26110 */
[----:B0-----:R-:W-:Y:S05]  /*a180*/  @P1 BRA `(.L_x_297) ;  /* 0x00000004004c1947 */ /* 0x001fea0003800000 */
[----:B------:R-:W-:Y:S01]  /*a190*/  ULDC.64 UR8, c[0x0][0x628] ;  /* 0x00018a0000087ab9 */ /* 0x000fe20000000a00 */
[----:B------:R-:W0:Y:S01]  /*a1a0*/  S2R R15, SR_CTAID.X ;  /* 0x00000000000f7919 */ /* 0x000e220000002500 */
[----:B------:R-:W-:Y:S01]  /*a1b0*/  ISETP.NE.U32.AND P1, PT, RZ, UR8, PT ;  /* 0x00000008ff007c0c */ /* 0x000fe2000bf25070 */
[----:B------:R-:W-:Y:S01]  /*a1c0*/  ULDC UR11, c[0x0][0x630] ;  /* 0x00018c00000b7ab9 */ /* 0x000fe20000000800 */
[----:B------:R-:W-:Y:S01]  /*a1d0*/  MOV R4, R16 ;  /* 0x0000001000047202 */ /* 0x000fe20000000f00 */
[----:B------:R-:W1:Y:S01]  /*a1e0*/  S2R R14, SR_CTAID.Y ;  /* 0x00000000000e7919 */ /* 0x000e620000002600 */
[----:B------:R-:W-:Y:S01]  /*a1f0*/  ISETP.NE.AND.EX P1, PT, RZ, UR9, PT, P1 ;  /* 0x00000009ff007c0c */ /* 0x000fe2000bf25310 */
[----:B------:R-:W-:-:S12]  /*a200*/  IMAD.MOV.U32 R5, RZ, RZ, R17 ;  /* 0x000000ffff057224 */ /* 0x000fd800078e0011 */
[----:B------:R-:W-:Y:S05]  /*a210*/  @!P1 BRA `(.L_x_298) ;  /* 0x0000000000289947 */ /* 0x000fea0003800000 */
[----:B------:R-:W-:Y:S02]  /*a220*/  ULDC UR10, c[0x0][0x634] ;  /* 0x00018d00000a7ab9 */ /* 0x000fe40000000800 */
[----:B------:R-:W-:-:S04]  /*a230*/  IADD3 R9, P1, R16, UR10, RZ ;  /* 0x0000000a10097c10 */ /* 0x000fc8000ff3e0ff */
[----:B------:R-:W-:-:S05]  /*a240*/  IADD3.X R21, RZ, R17, RZ, P1, !PT ;  /* 0x00000011ff157210 */ /* 0x000fca0000ffe4ff */
[----:B------:R-:W-:-:S04]  /*a250*/  IMAD.WIDE.U32 R6, R21, UR8, RZ ;  /* 0x0000000815067c25 */ /* 0x000fc8000f8e00ff */
[----:B------:R-:W-:-:S04]  /*a260*/  IMAD.WIDE.U32 R6, P1, R9, UR9, R6 ;  /* 0x0000000909067c25 */ /* 0x000fc8000f820006 */
[----:B------:R-:W-:Y:S01]  /*a270*/  IMAD.WIDE.U32 R8, R9, UR8, RZ ;  /* 0x0000000809087c25 */ /* 0x000fe2000f8e00ff */
[----:B------:R-:W-:-:S03]  /*a280*/  MOV R4, R7 ;  /* 0x0000000700047202 */ /* 0x000fc60000000f00 */
[----:B------:R-:W-:Y:S01]  /*a290*/  IMAD.X R5, RZ, RZ, RZ, P1 ;  /* 0x000000ffff057224 */ /* 0x000fe200008e06ff */
[----:B------:R-:W-:-:S05]  /*a2a0*/  IADD3 RZ, P1, R9, R6, RZ ;  /* 0x0000000609ff7210 */ /* 0x000fca0007f3e0ff */
[----:B------:R-:W-:-:S08]  /*a2b0*/  IMAD.WIDE.U32.X R4, R21, UR9, R4, P1 ;  /* 0x0000000915047c25 */ /* 0x000fd000088e0404 */
.L_x_298:
[--C-:B------:R-:W-:Y:S01]  /*a2c0*/  SHF.R.U64 R8, R4, UR11, R5.reuse ;  /* 0x0000000b04087c19 */ /* 0x100fe20008001205 */
[----:B------:R-:W-:Y:S01]  /*a2d0*/  ULDC.64 UR8, c[0x0][0x620] ;  /* 0x0001880000087ab9 */ /* 0x000fe20000000a00 */
[----:B------:R-:W-:Y:S01]  /*a2e0*/  SHF.R.U32.HI R4, RZ, UR11, R5 ;  /* 0x0000000bff047c19 */ /* 0x000fe20008011605 */
[----:B------:R-:W2:Y:S01]  /*a2f0*/  LDC R24, c[0x0][0x144] ;  /* 0x00005100ff187b82 */ /* 0x000ea20000000800 */
[----:B------:R-:W-:Y:S01]  /*a300*/  IADD3 R7, P1, RZ, -R8, RZ ;  /* 0x80000008ff077210 */ /* 0x000fe20007f3e0ff */
[----:B------:R-:W-:Y:S01]  /*a310*/  ULDC.64 UR12, c[0x0][0x640] ;  /* 0x00019000000c7ab9 */ /* 0x000fe20000000a00 */
[----:B0-----:R-:W-:Y:S01]  /*a320*/  I2FP.F32.U32 R9, R15 ;  /* 0x0000000f00097245 */ /* 0x001fe20000201000 */
[----:B------:R-:W-:Y:S02]  /*a330*/  ULDC UR10, c[0x0][0x608] ;  /* 0x00018200000a7ab9 */ /* 0x000fe40000000800 */
[----:B------:R-:W-:Y:S01]  /*a340*/  IMAD.X R4, RZ, RZ, ~R4, P1 ;  /* 0x000000ffff047224 */ /* 0x000fe200008e0e04 */
[----:B------:R-:W-:Y:S01]  /*a350*/  ISETP.NE.U32.AND P1, PT, RZ, UR12, PT ;  /* 0x0000000cff007c0c */ /* 0x000fe2000bf25070 */
[----:B------:R-:W0:Y:S02]  /*a360*/  LDC R21, c[0x0][0x148] ;  /* 0x00005200ff157b82 */ /* 0x000e240000000800 */
[----:B------:R-:W-:Y:S01]  /*a370*/  IMAD R6, R4, UR8, RZ ;  /* 0x0000000804067c24 */ /* 0x000fe2000f8e02ff */
[----:B------:R-:W-:Y:S01]  /*a380*/  ISETP.NE.AND.EX P1, PT, RZ, UR13, PT, P1 ;  /* 0x0000000dff007c0c */ /* 0x000fe2000bf25310 */
[----:B------:R-:W-:Y:S01]  /*a390*/  IMAD.WIDE.U32 R4, R7, UR8, R16 ;  /* 0x0000000807047c25 */ /* 0x000fe2000f8e0010 */
[----:B------:R-:W-:-:S03]  /*a3a0*/  ULDC UR8, c[0x0][0x150] ;  /* 0x0000540000087ab9 */ /* 0x000fc60000000800 */
[----:B------:R-:W-:Y:S02]  /*a3b0*/  IMAD R7, R7, UR9, R6 ;  /* 0x0000000907077c24 */ /* 0x000fe4000f8e0206 */
[----:B------:R-:W-:Y:S01]  /*a3c0*/  FMUL R6, R9, UR8 ;  /* 0x0000000809067c20 */ /* 0x000fe20008400000 */
[----:B------:R-:W-:Y:S01]  /*a3d0*/  ULDC UR8, c[0x0][0x618] ;  /* 0x0001860000087ab9 */ /* 0x000fe20000000800 */
[----:B------:R-:W-:Y:S01]  /*a3e0*/  ULDC UR9, c[0x0][0x154] ;  /* 0x0000550000097ab9 */ /* 0x000fe20000000800 */
[----:B------:R-:W-:-:S03]  /*a3f0*/  IADD3 R5, R5, R7, RZ ;  /* 0x0000000705057210 */ /* 0x000fc60007ffe0ff */
[----:B------:R-:W3:Y:S01]  /*a400*/  F2I.U32.TRUNC.NTZ R6, R6 ;  /* 0x0000000600067305 */ /* 0x000ee2000020f000 */
[----:B------:R-:W-:Y:S02]  /*a410*/  SHF.R.U64 R9, R4, UR8, R5 ;  /* 0x0000000804097c19 */ /* 0x000fe40008001205 */
[----:B-1----:R-:W-:-:S05]  /*a420*/  I2FP.F32.U32 R4, R14 ;  /* 0x0000000e00047245 */ /* 0x002fca0000201000 */
[----:B------:R-:W-:Y:S01]  /*a430*/  FMUL R22, R4, UR9 ;  /* 0x0000000904167c20 */ /* 0x000fe20008400000 */
[----:B------:R-:W-:Y:S01]  /*a440*/  SHF.R.U32.HI R4, RZ, UR8, R5 ;  /* 0x00000008ff047c19 */ /* 0x000fe20008011605 */
[----:B------:R-:W-:-:S03]  /*a450*/  ULDC UR8, c[0x0][0x658] ;  /* 0x0001960000087ab9 */ /* 0x000fc60000000800 */
[--C-:B------:R-:W-:Y:S01]  /*a460*/  SHF.R.U32.HI R5, RZ, UR10, R4.reuse ;  /* 0x0000000aff057c19 */ /* 0x100fe20008011604 */
[----:B------:R-:W1:Y:S01]  /*a470*/  F2I.U32.TRUNC.NTZ R22, R22 ;  /* 0x0000001600167305 */ /* 0x000e62000020f000 */
[----:B------:R-:W-:Y:S01]  /*a480*/  SHF.R.U64 R20, R9, UR10, R4 ;  /* 0x0000000a09147c19 */ /* 0x000fe20008001204 */
[----:B---3--:R-:W-:Y:S01]  /*a490*/  IMAD.MOV R6, RZ, RZ, -R6 ;  /* 0x000000ffff067224 */ /* 0x008fe200078e0a06 */
[--C-:B------:R-:W-:Y:S02]  /*a4a0*/  SHF.R.U32.HI R23, RZ, UR8, R5.reuse ;  /* 0x00000008ff177c19 */ /* 0x100fe40008011605 */
[----:B------:R-:W-:Y:S01]  /*a4b0*/  SHF.R.U64 R18, R20, UR8, R5 ;  /* 0x0000000814127c19 */ /* 0x000fe20008001205 */
[----:B--2---:R-:W-:Y:S02]  /*a4c0*/  IMAD R15, R24, R6, R15 ;  /* 0x00000006180f7224 */ /* 0x004fe400078e020f */
[----:B------:R-:W-:Y:S01]  /*a4d0*/  IMAD.MOV.U32 R5, RZ, RZ, R23 ;  /* 0x000000ffff057224 */ /* 0x000fe200078e0017 */
[----:B------:R-:W-:Y:S01]  /*a4e0*/  MOV R4, R18 ;  /* 0x0000001200047202 */ /* 0x000fe20000000f00 */
[----:B------:R-:W-:Y:S06]  /*a4f0*/  @!P1 BRA `(.L_x_299) ;  /* 0x0000000000289947 */ /* 0x000fec0003800000 */
[----:B------:R-:W-:Y:S02]  /*a500*/  ULDC UR8, c[0x0][0x64c] ;  /* 0x0001930000087ab9 */ /* 0x000fe40000000800 */
[----:B------:R-:W-:-:S04]  /*a510*/  IADD3 R5, P1, R18, UR8, RZ ;  /* 0x0000000812057c10 */ /* 0x000fc8000ff3e0ff */
[----:B------:R-:W-:-:S05]  /*a520*/  IADD3.X R23, RZ, R23, RZ, P1, !PT ;  /* 0x00000017ff177210 */ /* 0x000fca0000ffe4ff */
[----:B------:R-:W-:-:S04]  /*a530*/  IMAD.WIDE.U32 R6, R23, UR12, RZ ;  /* 0x0000000c17067c25 */ /* 0x000fc8000f8e00ff */
[----:B------:R-:W-:-:S04]  /*a540*/  IMAD.WIDE.U32 R6, P1, R5, UR13, R6 ;  /* 0x0000000d05067c25 */ /* 0x000fc8000f820006 */
[----:B------:R-:W-:Y:S01]  /*a550*/  IMAD.WIDE.U32 R4, R5, UR12, RZ ;  /* 0x0000000c05047c25 */ /* 0x000fe2000f8e00ff */
[----:B------:R-:W-:-:S04]  /*a560*/  MOV R4, R7 ;  /* 0x0000000700047202 */ /* 0x000fc80000000f00 */
[----:B------:R-:W-:Y:S01]  /*a570*/  IADD3 RZ, P3, R5, R6, RZ ;  /* 0x0000000605ff7210 */ /* 0x000fe20007f7e0ff */
[----:B------:R-:W-:-:S04]  /*a580*/  IMAD.X R5, RZ, RZ, RZ, P1 ;  /* 0x000000ffff057224 */ /* 0x000fc800008e06ff */
[----:B------:R-:W-:-:S08]  /*a590*/  IMAD.WIDE.U32.X R4, R23, UR13, R4, P3 ;  /* 0x0000000d17047c25 */ /* 0x000fd000098e0404 */
.L_x_299:
[----:B------:R-:W-:Y:S01]  /*a5a0*/  ISETP.NE.AND P1, PT, R2, 0x1, PT ;  /* 0x000000010200780c */ /* 0x000fe20003f25270 */
[----:B------:R-:W-:Y:S01]  /*a5b0*/  ULDC UR8, c[0x0][0x648] ;  /* 0x0001920000087ab9 */ /* 0x000fe20000000800 */
[----:B------:R-:W-:Y:S01]  /*a5c0*/  LOP3.LUT R20, R20, UR6, RZ, 0xc0, !PT ;  /* 0x0000000614147c12 */ /* 0x000fe2000f8ec0ff */
[----:B-1----:R-:W-:Y:S01]  /*a5d0*/  IMAD.MOV R22, RZ, RZ, -R22 ;  /* 0x000000ffff167224 */ /* 0x002fe200078e0a16 */
[----:B------:R-:W-:Y:S01]  /*a5e0*/  SHF.R.U64 R5, R4, UR8, R5 ;  /* 0x0000000804057c19 */ /* 0x000fe20008001205 */
[----:B------:R-:W-:Y:S01]  /*a5f0*/  ULDC UR8, c[0x0][0x638] ;  /* 0x00018e0000087ab9 */ /* 0x000fe20000000800 */
[----:B------:R-:W-:Y:S01]  /*a600*/  LOP3.LUT R9, R9, UR4, RZ, 0xc0, !PT ;  /* 0x0000000409097c12 */ /* 0x000fe2000f8ec0ff */
[----:B------:R-:W-:Y:S01]  /*a610*/  ULDC UR9, c[0x0][0x610] ;  /* 0x0001840000097ab9 */ /* 0x000fe20000000800 */
[C---:B------:R-:W-:Y:S01]  /*a620*/  IADD3 R7, -R5.reuse, RZ, RZ ;  /* 0x000000ff05077210 */ /* 0x040fe20007ffe1ff */
[----:B------:R-:W-:Y:S02]  /*a630*/  IMAD R20, R5, UR5, R20 ;  /* 0x0000000505147c24 */ /* 0x000fe4000f8e0214 */
[----:B------:R-:W-:-:S02]  /*a640*/  IMAD.MOV.U32 R4, RZ, RZ, 0x1 ;  /* 0x00000001ff047424 */ /* 0x000fc400078e00ff */
[----:B0-----:R-:W-:Y:S02]  /*a650*/  @P1 IMAD R15, R21, R22, R14 ;  /* 0x00000016150f1224 */ /* 0x001fe400078e020e */
[----:B------:R-:W-:Y:S01]  /*a660*/  IMAD R18, R7, UR8, R18 ;  /* 0x0000000807127c24 */ /* 0x000fe2000f8e0212 */
[----:B------:R-:W-:Y:S01]  /*a670*/  ULDC UR8, c[0x0][0x600] ;  /* 0x0001800000087ab9 */ /* 0x000fe20000000800 */
[----:B------:R-:W-:Y:S02]  /*a680*/  IMAD R15, R20, UR9, R15 ;  /* 0x00000009140f7c24 */ /* 0x000fe4000f8e020f */
[----:B------:R-:W-:-:S05]  /*a690*/  IMAD R18, R18, UR8, R9 ;  /* 0x0000000812127c24 */ /* 0x000fca000f8e0209 */
[----:B------:R-:W-:Y:S02]  /*a6a0*/  SEL R9, R18, R15, !P1 ;  /* 0x0000000f12097207 */ /* 0x000fe40004800000 */
[----:B------:R-:W-:-:S07]  /*a6b0*/  SEL R7, R15, R18, !P1 ;  /* 0x000000120f077207 */ /* 0x000fce0004800000 */
.L_x_297:
[----:B------:R-:W-:Y:S05]  /*a6c0*/  BSYNC B1 ;  /* 0x0000000000017941 */ /* 0x000fea0003800000 */
.L_x_296:
[----:B------:R-:W-:-:S13]  /*a6d0*/  LOP3.LUT P1, RZ, R4, 0xff, RZ, 0xc0, !PT ;  /* 0x000000ff04ff7812 */ /* 0x000fda000782c0ff */
[----:B------:R-:W-:Y:S05]  /*a6e0*/  @P1 BRA `(.L_x_300) ;  /* 0xfffffff400141947 */ /* 0x000fea000383ffff */
[----:B------:R-:W-:Y:S05]  /*a6f0*/  BSYNC B0 ;  /* 0x0000000000007941 */ /* 0x000fea0003800000 */
.L_x_288:
[----:B------:R-:W-:-:S03]  /*a700*/  UMOV UR8, 0xffffffff ;  /* 0xffffffff00087882 */ /* 0x000fc60000000000 */
[----:B------:R-:W-:Y:S05]  /*a710*/  BRA.DIV UR8, `(.L_x_301) ;  /* 0x0000000608847947 */ /* 0x000fea000b800000 */
[----:B------:R-:W-:-:S13]  /*a720*/  ELECT P6, URZ, PT ;  /* 0x00000000003f782f */ /* 0x000fda00038c0000 */
.L_x_318:
[----:B------:R-:W-:Y:S04]  /*a730*/  BSSY B0, `(.L_x_302) ;  /* 0x0000046000007945 */ /* 0x000fe80003800000 */
[----:B------:R-:W-:Y:S05]  /*a740*/  @!P6 BRA `(.L_x_303) ;  /* 0x000000040010e947 */ /* 0x000fea0003800000 */
[----:B------:R-:W-:-:S04]  /*a750*/  LOP3.LUT R19, R19, 0x2, RZ, 0xfc, !PT ;  /* 0x0000000213137812 */ /* 0x000fc800078efcff */
[----:B------:R-:W-:-:S13]  /*a760*/  ISETP.NE.AND P0, PT, R19, 0x3, PT ;  /* 0x000000031300780c */ /* 0x000fda0003f05270 */
[----:B------:R-:W-:Y:S05]  /*a770*/  @!P0 BRA `(.L_x_304) ;  /* 0x0000000000048947 */ /* 0x000fea0003800000 */
[----:B------:R-:W-:Y:S01]  /*a780*/  BPT.TRAP 0x1 ;  /* 0x000000040000795c */ /* 0x000fe20000300000 */
.L_x_304:
[----:B------:R-:W0:Y:S01]  /*a790*/  S2R R3, SR_CgaCtaId ;  /* 0x0000000000037919 */ /* 0x000e220000008800 */
[----:B------:R-:W-:-:S04]  /*a7a0*/  MOV R2, 0x400 ;  /* 0x0000040000027802 */ /* 0x000fc80000000f00 */
[----:B0-----:R-:W-:Y:S02]  /*a7b0*/  LEA R3, R3, R2, 0x18 ;  /* 0x0000000203037211 */ /* 0x001fe400078ec0ff */
[----:B------:R-:W-:Y:S02]  /*a7c0*/  SHF.L.U32 R2, R0, 0x1f, RZ ;  /* 0x0000001f00027819 */ /* 0x000fe400000006ff */
[----:B------:R-:W-:-:S05]  /*a7d0*/  IADD3 R3, R3, 0x38, RZ ;  /* 0x0000003803037810 */ /* 0x000fca0007ffe0ff */
[C---:B------:R-:W-:Y:S01]  /*a7e0*/  IMAD R7, R12.reuse, 0x8, R3 ;  /* 0x000000080c077824 */ /* 0x040fe200078e0203 */
[----:B------:R-:W-:-:S03]  /*a7f0*/  IADD3 R12, R12, 0x1, RZ ;  /* 0x000000010c0c7810 */ /* 0x000fc60007ffe0ff */
[----:B------:R-:W0:Y:S01]  /*a800*/  SYNCS.PHASECHK.TRANS64.TRYWAIT P0, [R7+URZ], R2 ;  /* 0x00000002070075a7 */ /* 0x000e22000800017f */
[----:B------:R-:W-:-:S04]  /*a810*/  ISETP.NE.AND P1, PT, R12, 0x7, PT ;  /* 0x000000070c00780c */ /* 0x000fc80003f25270 */
[----:B------:R-:W-:Y:S02]  /*a820*/  SEL R5, RZ, 0x1, P1 ;  /* 0x00000001ff057807 */ /* 0x000fe40000800000 */
[----:B------:R-:W-:Y:S02]  /*a830*/  SEL R12, R12, RZ, P1 ;  /* 0x000000ff0c0c7207 */ /* 0x000fe40000800000 */
[----:B------:R-:W-:-:S03]  /*a840*/  LOP3.LUT R5, R0, R5, RZ, 0x3c, !PT ;  /* 0x0000000500057212 */ /* 0x000fc600078e3cff */
[----:B------:R-:W-:Y:S01]  /*a850*/  IMAD R9, R12, 0x8, R3 ;  /* 0x000000080c097824 */ /* 0x000fe200078e0203 */
[----:B------:R-:W-:Y:S01]  /*a860*/  SHF.L.U32 R4, R5, 0x1f, RZ ;  /* 0x0000001f05047819 */ /* 0x000fe200000006ff */
[----:B0-----:R-:W-:Y:S06]  /*a870*/  @!P0 BRA `(.L_x_305) ;  /* 0x00000004004c8947 */ /* 0x001fec0003800000 */
.L_x_319:
[----:B------:R-:W1:Y:S01]  /*a880*/  SYNCS.PHASECHK.TRANS64.TRYWAIT P0, [R9+URZ], R4 ;  /* 0x00000004090075a7 */ /* 0x000e62000800017f */
[----:B------:R-:W-:-:S04]  /*a890*/  IADD3 R0, R12, 0x1, RZ ;  /* 0x000000010c007810 */ /* 0x000fc80007ffe0ff */
[----:B------:R-:W-:-:S04]  /*a8a0*/  ISETP.NE.AND P1, PT, R0, 0x7, PT ;  /* 0x000000070000780c */ /* 0x000fc80003f25270 */
[----:B0-----:R-:W-:Y:S02]  /*a8b0*/  SEL R2, RZ, 0x1, P1 ;  /* 0x00000001ff027807 */ /* 0x001fe40000800000 */
[----:B------:R-:W-:Y:S02]  /*a8c0*/  SEL R0, R0, RZ, P1 ;  /* 0x000000ff00007207 */ /* 0x000fe40000800000 */
[----:B------:R-:W-:-:S03]  /*a8d0*/  LOP3.LUT R7, R5, R2, RZ, 0x3c, !PT ;  /* 0x0000000205077212 */ /* 0x000fc600078e3cff */
[----:B------:R-:W-:Y:S01]  /*a8e0*/  IMAD R6, R0, 0x8, R3 ;  /* 0x0000000800067824 */ /* 0x000fe200078e0203 */
[----:B------:R-:W-:Y:S01]  /*a8f0*/  SHF.L.U32 R5, R7, 0x1f, RZ ;  /* 0x0000001f07057819 */ /* 0x000fe200000006ff */
[----:B-1----:R-:W-:Y:S06]  /*a900*/  @!P0 BRA `(.L_x_306) ;  /* 0x00000004003c8947 */ /* 0x002fec0003800000 */
.L_x_320:
[----:B------:R-:W1:Y:S01]  /*a910*/  SYNCS.PHASECHK.TRANS64.TRYWAIT P0, [R6+URZ], R5 ;  /* 0x00000005060075a7 */ /* 0x000e62000800017f */
[----:B------:R-:W-:-:S04]  /*a920*/  IADD3 R0, R0, 0x1, RZ ;  /* 0x0000000100007810 */ /* 0x000fc80007ffe0ff */
[----:B------:R-:W-:-:S04]  /*a930*/  ISETP.NE.AND P1, PT, R0, 0x7, PT ;  /* 0x000000070000780c */ /* 0x000fc80003f25270 */
[----:B------:R-:W-:Y:S02]  /*a940*/  SEL R2, RZ, 0x1, P1 ;  /* 0x00000001ff027807 */ /* 0x000fe40000800000 */
[----:B------:R-:W-:Y:S02]  /*a950*/  SEL R0, R0, RZ, P1 ;  /* 0x000000ff00007207 */ /* 0x000fe40000800000 */
[----:B------:R-:W-:-:S03]  /*a960*/  LOP3.LUT R7, R7, R2, RZ, 0x3c, !PT ;  /* 0x0000000207077212 */ /* 0x000fc600078e3cff */
[----:B0-----:R-:W-:Y:S01]  /*a970*/  IMAD R9, R0, 0x8, R3 ;  /* 0x0000000800097824 */ /* 0x001fe200078e0203 */
[----:B------:R-:W-:Y:S01]  /*a980*/  SHF.L.U32 R4, R7, 0x1f, RZ ;  /* 0x0000001f07047819 */ /* 0x000fe200000006ff */
[----:B-1----:R-:W-:Y:S06]  /*a990*/  @!P0 BRA `(.L_x_307) ;  /* 0x00000004002c8947 */ /* 0x002fec0003800000 */
.L_x_321:
        /* <DEDUP_REMOVED lines=9> */
.L_x_322:
        /* <DEDUP_REMOVED lines=9> */
.L_x_323:
[----:B------:R-:W1:Y:S01]  /*aac0*/  SYNCS.PHASECHK.TRANS64.TRYWAIT P0, [R9+URZ], R4 ;  /* 0x00000004090075a7 */ /* 0x000e62000800017f */
[----:B------:R-:W-:-:S04]  /*aad0*/  IADD3 R0, R0, 0x1, RZ ;  /* 0x0000000100007810 */ /* 0x000fc80007ffe0ff */
[----:B------:R-:W-:-:S04]  /*aae0*/  ISETP.NE.AND P1, PT, R0, 0x7, PT ;  /* 0x000000070000780c */ /* 0x000fc80003f25270 */
[----:B------:R-:W-:Y:S02]  /*aaf0*/  SEL R2, RZ, 0x1, P1 ;  /* 0x00000001ff027807 */ /* 0x000fe40000800000 */
[----:B------:R-:W-:Y:S02]  /*ab00*/  SEL R0, R0, RZ, P1 ;  /* 0x000000ff00007207 */ /* 0x000fe40000800000 */
[----:B------:R-:W-:Y:S01]  /*ab10*/  LOP3.LUT R2, R7, R2, RZ, 0x3c, !PT ;  /* 0x0000000207027212 */ /* 0x000fe200078e3cff */
[----:B-1----:R-:W-:Y:S06]  /*ab20*/  @!P0 BRA `(.L_x_310) ;  /* 0x0000000400048947 */ /* 0x002fec0003800000 */
.L_x_324:
[----:B------:R-:W-:Y:S01]  /*ab30*/  IMAD R3, R0, 0x8, R3 ;  /* 0x0000000800037824 */ /* 0x000fe200078e0203 */
[----:B------:R-:W-:-:S07]  /*ab40*/  SHF.L.U32 R0, R2, 0x1f, RZ ;  /* 0x0000001f02007819 */ /* 0x000fce00000006ff */
.L_x_311:
[----:B--2---:R2:W3:Y:S02]  /*ab50*/  SYNCS.PHASECHK.TRANS64.TRYWAIT P0, [R3+URZ], R0 ;  /* 0x00000000030075a7 */ /* 0x0044e4000800017f */
[----:B---3--:R-:W-:Y:S05]  /*ab60*/  @!P0 NANOSLEEP.SYNCS 0x989680 ;  /* 0x009896800000895d */ /* 0x008fea0003900000 */
[----:B------:R-:W3:Y:S02]  /*ab70*/  @!P0 SYNCS.PHASECHK.TRANS64 P0, [R3+URZ], R0 ;  /* 0x00000000030085a7 */ /* 0x000ee4000800007f */
[----:B---3--:R-:W-:Y:S05]  /*ab80*/  @!P0 BRA `(.L_x_311) ;  /* 0xfffffffc00f08947 */ /* 0x008fea000383ffff */
.L_x_303:
[----:B------:R-:W-:Y:S05]  /*ab90*/  BSYNC B0 ;  /* 0x0000000000007941 */ /* 0x000fea0003800000 */
.L_x_302:
[----:B------:R-:W-:Y:S05]  /*aba0*/  EXIT ;  /* 0x000000000000794d */ /* 0x000fea0003800000 */
.L_x_17:
[----:B---3--:R3:W4:Y:S02]  /*abb0*/  SYNCS.PHASECHK.TRANS64.TRYWAIT P1, [R3+URZ], R0 ;  /* 0x00000000030075a7 */ /* 0x008724000802017f */
[----:B----4-:R-:W-:Y:S05]  /*abc0*/  @!P1 NANOSLEEP.SYNCS 0x989680 ;  /* 0x009896800000995d */ /* 0x010fea0003900000 */
[----:B------:R-:W4:Y:S02]  /*abd0*/  @!P1 SYNCS.PHASECHK.TRANS64 P1, [R3+URZ], R0 ;  /* 0x00000000030095a7 */ /* 0x000f24000802007f */
[----:B----4-:R-:W-:Y:S05]  /*abe0*/  @!P1 BRA `(.L_x_17) ;  /* 0xfffffffc00f09947 */ /* 0x010fea000383ffff */
[----:B------:R-:W-:Y:S05]  /*abf0*/  BRA `(.L_x_16) ;  /* 0xffffff64009c7947 */ /* 0x000fea000383ffff */
.L_x_22:
[----:B-1----:R-:W-:-:S04]  /*ac00*/  MOV R4, UR9 ;  /* 0x0000000900047c02 */ /* 0x002fc80008000f00 */
[----:B------:R1:W2:Y:S03]  /*ac10*/  SYNCS.PHASECHK.TRANS64.TRYWAIT P1, [R4+URZ], R3 ;  /* 0x00000003040075a7 */ /* 0x0002a6000802017f */
[----:B--2---:R-:W-:Y:S05]  /*ac20*/  @!P1 NANOSLEEP.SYNCS 0x989680 ;  /* 0x009896800000995d */ /* 0x004fea0003900000 */
[----:B------:R-:W2:Y:S02]  /*ac30*/  @!P1 SYNCS.PHASECHK.TRANS64 P1, [R4+URZ], R3 ;  /* 0x00000003040095a7 */ /* 0x000ea4000802007f */
[----:B--2---:R-:W-:Y:S05]  /*ac40*/  @!P1 BRA `(.L_x_22) ;  /* 0xfffffffc00ec9947 */ /* 0x004fea000383ffff */
[----:B------:R-:W-:Y:S05]  /*ac50*/  BRA `(.L_x_21) ;  /* 0xffffff6c00907947 */ /* 0x000fea000383ffff */
.L_x_289:
[----:B------:R-:W-:Y:S01]  /*ac60*/  BSSY B1, `(.L_x_312) ;  /* 0x0000006000017945 */ /* 0x000fe20003800000 */
[----:B------:R-:W-:-:S07]  /*ac70*/  IMAD.MOV.U32 R15, RZ, RZ, -0x1 ;  /* 0xffffffffff0f7424 */ /* 0x000fce00078e00ff */
[----:B------:R-:W-:Y:S05]  /*ac80*/  WARPSYNC.COLLECTIVE R15, `(.L_x_313) ;  /* 0x000000000f0c7348 */ /* 0x000fea0003c00000 */
[----:B------:R-:W-:Y:S02]  /*ac90*/  ELECT P6, UR62, PT ;  /* 0x00000000003e782f */ /* 0x000fe400038c0000 */
[----:B------:R-:W-:Y:S01]  /*aca0*/  MOV R14, UR62 ;  /* 0x0000003e000e7c02 */ /* 0x000fe20008000f00 */
[----:B------:R-:W-:Y:S10]  /*acb0*/  ENDCOLLECTIVE ;  /* 0x000000000000791b */ /* 0x000ff40003800000 */
.L_x_313:
[----:B------:R-:W-:Y:S05]  /*acc0*/  BSYNC B1 ;  /* 0x0000000000017941 */ /* 0x000fea0003800000 */
.L_x_312:
[----:B------:R-:W-:Y:S05]  /*acd0*/  BRA `(.L_x_314) ;  /* 0xffffffec00a47947 */ /* 0x000fea000383ffff */
.L_x_292:
[----:B0-----:R0:W1:Y:S02]  /*ace0*/  SYNCS.PHASECHK.TRANS64.TRYWAIT P1, [R14+URZ+0x38], R7 ;  /* 0x000038070e0075a7 */ /* 0x001064000802017f */
[----:B-1----:R-:W-:Y:S05]  /*acf0*/  @!P1 NANOSLEEP.SYNCS 0x989680 ;  /* 0x009896800000995d */ /* 0x002fea0003900000 */
[----:B------:R-:W1:Y:S02]  /*ad00*/  @!P1 SYNCS.PHASECHK.TRANS64 P1, [R14+URZ+0x38], R7 ;  /* 0x000038070e0095a7 */ /* 0x000e64000802007f */
[----:B-1----:R-:W-:Y:S05]  /*ad10*/  @!P1 BRA `(.L_x_292) ;  /* 0xfffffffc00f09947 */ /* 0x002fea000383ffff */
[----:B------:R-:W-:Y:S05]  /*ad20*/  BRA `(.L_x_315) ;  /* 0xffffffec00d87947 */ /* 0x000fea000383ffff */
.L_x_301:
[----:B------:R-:W-:Y:S01]  /*ad30*/  BSSY B0, `(.L_x_316) ;  /* 0x0000006000007945 */ /* 0x000fe20003800000 */
[----:B------:R-:W-:-:S07]  /*ad40*/  MOV R15, 0xffffffff ;  /* 0xffffffff000f7802 */ /* 0x000fce0000000f00 */
[----:B------:R-:W-:Y:S05]  /*ad50*/  WARPSYNC.COLLECTIVE R15, `(.L_x_317) ;  /* 0x000000000f0c7348 */ /* 0x000fea0003c00000 */
[----:B------:R-:W-:Y:S02]  /*ad60*/  ELECT P6, UR62, PT ;  /* 0x00000000003e782f */ /* 0x000fe400038c0000 */
[----:B------:R-:W-:Y:S01]  /*ad70*/  MOV R14, UR62 ;  /* 0x0000003e000e7c02 */ /* 0x000fe20008000f00 */
[----:B------:R-:W-:Y:S10]  /*ad80*/  ENDCOLLECTIVE ;  /* 0x000000000000791b */ /* 0x000ff40003800000 */
.L_x_317:
[----:B------:R-:W-:Y:S05]  /*ad90*/  BSYNC B0 ;  /* 0x0000000000007941 */ /* 0x000fea0003800000 */
.L_x_316:
[----:B------:R-:W-:Y:S05]  /*ada0*/  BRA `(.L_x_318) ;  /* 0xfffffff800607947 */ /* 0x000fea000383ffff */
.L_x_305:
[----:B0-----:R0:W1:Y:S02]  /*adb0*/  SYNCS.PHASECHK.TRANS64.TRYWAIT P0, [R7+URZ], R2 ;  /* 0x00000002070075a7 */ /* 0x001064000800017f */
[----:B-1----:R-:W-:Y:S05]  /*adc0*/  @!P0 NANOSLEEP.SYNCS 0x989680 ;  /* 0x009896800000895d */ /* 0x002fea0003900000 */
[----:B------:R-:W1:Y:S02]  /*add0*/  @!P0 SYNCS.PHASECHK.TRANS64 P0, [R7+URZ], R2 ;  /* 0x00000002070085a7 */ /* 0x000e64000800007f */
[----:B-1----:R-:W-:Y:S05]  /*ade0*/  @!P0 BRA `(.L_x_305) ;  /* 0xfffffffc00f08947 */ /* 0x002fea000383ffff */
[----:B------:R-:W-:Y:S05]  /*adf0*/  BRA `(.L_x_319) ;  /* 0xfffffff800a07947 */ /* 0x000fea000383ffff */
.L_x_306:
[----:B0-----:R0:W1:Y:S02]  /*ae00*/  SYNCS.PHASECHK.TRANS64.TRYWAIT P0, [R9+URZ], R4 ;  /* 0x00000004090075a7 */ /* 0x001064000800017f */
[----:B-1----:R-:W-:Y:S05]  /*ae10*/  @!P0 NANOSLEEP.SYNCS 0x989680 ;  /* 0x009896800000895d */ /* 0x002fea0003900000 */
[----:B------:R-:W1:Y:S02]  /*ae20*/  @!P0 SYNCS.PHASECHK.TRANS64 P0, [R9+URZ], R4 ;  /* 0x00000004090085a7 */ /* 0x000e64000800007f */
[----:B-1----:R-:W-:Y:S05]  /*ae30*/  @!P0 BRA `(.L_x_306) ;  /* 0xfffffffc00f08947 */ /* 0x002fea000383ffff */
[----:B------:R-:W-:Y:S05]  /*ae40*/  BRA `(.L_x_320) ;  /* 0xfffffff800b07947 */ /* 0x000fea000383ffff */
.L_x_307:
[----:B0-----:R0:W1:Y:S02]  /*ae50*/  SYNCS.PHASECHK.TRANS64.TRYWAIT P0, [R6+URZ], R5 ;  /* 0x00000005060075a7 */ /* 0x001064000800017f */
[----:B-1----:R-:W-:Y:S05]  /*ae60*/  @!P0 NANOSLEEP.SYNCS 0x989680 ;  /* 0x009896800000895d */ /* 0x002fea0003900000 */
[----:B------:R-:W1:Y:S02]  /*ae70*/  @!P0 SYNCS.PHASECHK.TRANS64 P0, [R6+URZ], R5 ;  /* 0x00000005060085a7 */ /* 0x000e64000800007f */
[----:B-1----:R-:W-:Y:S05]  /*ae80*/  @!P0 BRA `(.L_x_307) ;  /* 0xfffffffc00f08947 */ /* 0x002fea000383ffff */
[----:B------:R-:W-:Y:S05]  /*ae90*/  BRA `(.L_x_321) ;  /* 0xfffffff800c07947 */ /* 0x000fea000383ffff */
.L_x_308:
[----:B0-----:R0:W1:Y:S02]  /*aea0*/  SYNCS.PHASECHK.TRANS64.TRYWAIT P0, [R9+URZ], R4 ;  /* 0x00000004090075a7 */ /* 0x001064000800017f */
[----:B-1----:R-:W-:Y:S05]  /*aeb0*/  @!P0 NANOSLEEP.SYNCS 0x989680 ;  /* 0x009896800000895d */ /* 0x002fea0003900000 */
[----:B------:R-:W1:Y:S02]  /*aec0*/  @!P0 SYNCS.PHASECHK.TRANS64 P0, [R9+URZ], R4 ;  /* 0x00000004090085a7 */ /* 0x000e64000800007f */
[----:B-1----:R-:W-:Y:S05]  /*aed0*/  @!P0 BRA `(.L_x_308) ;  /* 0xfffffffc00f08947 */ /* 0x002fea000383ffff */
[----:B------:R-:W-:Y:S05]  /*aee0*/  BRA `(.L_x_322) ;  /* 0xfffffff800d07947 */ /* 0x000fea000383ffff */
.L_x_309:
[----:B0-----:R0:W1:Y:S02]  /*aef0*/  SYNCS.PHASECHK.TRANS64.TRYWAIT P0, [R6+URZ], R5 ;  /* 0x00000005060075a7 */ /* 0x001064000800017f */
[----:B-1----:R-:W-:Y:S05]  /*af00*/  @!P0 NANOSLEEP.SYNCS 0x989680 ;  /* 0x009896800000895d */ /* 0x002fea0003900000 */
[----:B------:R-:W1:Y:S02]  /*af10*/  @!P0 SYNCS.PHASECHK.TRANS64 P0, [R6+URZ], R5 ;  /* 0x00000005060085a7 */ /* 0x000e64000800007f */
[----:B-1----:R-:W-:Y:S05]  /*af20*/  @!P0 BRA `(.L_x_309) ;  /* 0xfffffffc00f08947 */ /* 0x002fea000383ffff */
[----:B------:R-:W-:Y:S05]  /*af30*/  BRA `(.L_x_323) ;  /* 0xfffffff800e07947 */ /* 0x000fea000383ffff */
.L_x_310:
[----:B-1----:R1:W2:Y:S02]  /*af40*/  SYNCS.PHASECHK.TRANS64.TRYWAIT P0, [R9+URZ], R4 ;  /* 0x00000004090075a7 */ /* 0x0022a4000800017f */
[----:B--2---:R-:W-:Y:S05]  /*af50*/  @!P0 NANOSLEEP.SYNCS 0x989680 ;  /* 0x009896800000895d */ /* 0x004fea0003900000 */
[----:B------:R-:W2:Y:S02]  /*af60*/  @!P0 SYNCS.PHASECHK.TRANS64 P0, [R9+URZ], R4 ;  /* 0x00000004090085a7 */ /* 0x000ea4000800007f */
[----:B--2---:R-:W-:Y:S05]  /*af70*/  @!P0 BRA `(.L_x_310) ;  /* 0xfffffffc00f08947 */ /* 0x004fea000383ffff */
[----:B------:R-:W-:Y:S05]  /*af80*/  BRA `(.L_x_324) ;  /* 0xfffffff800e87947 */ /* 0x000fea000383ffff */
.L_x_325:
[----:B------:R-:W-:-:S00]  /*af90*/  BRA `(.L_x_325) ;  /* 0xfffffffc00fc7947 */ /* 0x000fc0000383ffff */
[----:B------:R-:W-:-:S00]  /*afa0*/  NOP ;  /* 0x0000000000007918 */ /* 0x000fc00000000000 */
        /* <DEDUP_REMOVED lines=13> */
.L_x_326:


//--------------------- .nv.global.init           --------------------------
	.section	.nv.global.init,"aw",@progbits
.nv.global.init:
	.type		$str$22,@object
	.size		$str$22,($str$23 - $str$22)
$str$22:
        /*0000*/ 	.byte	0x6b, 0x5f, 0x74, 0x69, 0x6c, 0x65, 0x5f, 0x63, 0x6f, 0x75, 0x6e, 0x74, 0x20, 0x3e, 0x3d, 0x20
        /*0010*/ 	.byte	0x31, 0x00
	.type		$str$23,@object
	.size		$str$23,(__unnamed_1 - $str$23)
$str$23:
        /*0012*/ 	.byte	0x2f, 0x74, 0x6d, 0x70, 0x2f, 0x63, 0x75, 0x74, 0x6c, 0x61, 0x73, 0x73, 0x5f, 0x73, 0x77, 0x65
        /*0022*/ 	.byte	0x65, 0x70, 0x5f, 0x73, 0x72, 0x63, 0x2f, 0x69, 0x6e, 0x63, 0x6c, 0x75, 0x64, 0x65, 0x2f, 0x63
        /*0032*/ 	.byte	0x75, 0x74, 0x6c, 0x61, 0x73, 0x73, 0x2f, 0x67, 0x65, 0x6d, 0x6d, 0x2f, 0x63, 0x6f, 0x6c, 0x6c
        /*0042*/ 	.byte	0x65, 0x63, 0x74, 0x69, 0x76, 0x65, 0x2f, 0x73, 0x6d, 0x39, 0x30, 0x5f, 0x6d, 0x6d, 0x61, 0x5f
        /*0052*/ 	.byte	0x74, 0x6d, 0x61, 0x5f, 0x67, 0x6d, 0x6d, 0x61, 0x5f, 0x73, 0x73, 0x5f, 0x77, 0x61, 0x72, 0x70
        /*0062*/ 	.byte	0x73, 0x70, 0x65, 0x63, 0x69, 0x61, 0x6c, 0x69, 0x7a, 0x65, 0x64, 0x2e, 0x68, 0x70, 0x70, 0x00
	.type		__unnamed_1,@object
	.size		__unnamed_1,(.L_0 - __unnamed_1)
__unnamed_1:
        /*0072*/ 	.byte	0x76, 0x6f, 0x69, 0x64, 0x20, 0x63, 0x75, 0x74, 0x6c, 0x61, 0x73, 0x73, 0x3a, 0x3a, 0x67, 0x65
        /* <DEDUP_REMOVED lines=175> */
        /*0b72*/ 	.byte	0x69, 0x74, 0x79, 0x5d, 0x00
.L_0:


//--------------------- .nv.shared._ZN7cutlass13device_kernelINS_4gemm6kernel13GemmUniversalIN4cute5tupleIJiiiiEEENS1_10collective13CollectiveMmaINS1_34MainloopSm90TmaGmmaWarpSpecializedILi7ENS5_IJNS4_1CILi1EEESB_SB_EEENS1_35KernelTmaWarpSpecializedCooperativeEEENS5_IJNSA_ILi256EEENSA_ILi128EEENSA_ILi64EEEEEEfNS5_IJlSB_lEEEfSJ_NS4_8TiledMMAINS4_8MMA_AtomIJNS4_4SM904GMMA30MMA_64x128x8_F32TF32TF32_SS_TNILNSN_7ScaleInE1ELSP_1EEEEEENS4_6LayoutINS5_IJNSA_ILi2EEESB_SB_EEENS5_IJSB_NSA_ILi0EEESV_EEEEENS5_IJNS4_10UnderscoreESY_SY_EEEEENS4_13SM90_TMA_LOADENS4_14ComposedLayoutINS4_7SwizzleILi3ELi4ELi3EEENS4_18smem_ptr_flag_bitsILi32EEENSS_INS5_IJNSA_ILi8EEENSA_ILi32EEEEEENS5_IJS18_SB_EEEEEEEvNS4_8identityES11_S1C_vS1D_EENS_8epilogue10collective6detail29Sm90TmaWarpSpecializedAdapterINS1G_15DefaultEpilogueIfSJ_SJ_NS1F_6thread17LinearCombinationIfLi1EffLNS1K_9ScaleType4KindE0ELNS_15FloatRoundStyleE2EfEENS1_15EpilogueDefaultEEEEEvvEEEEvNT_6ParamsE --------------------------
	.section	.nv.shared._ZN7cutlass13device_kernelINS_4gemm6kernel13GemmUniversalIN4cute5tupleIJiiiiEEENS1_10collective13CollectiveMmaINS1_34MainloopSm90TmaGmmaWarpSpecializedILi7ENS5_IJNS4_1CILi1EEESB_SB_EEENS1_35KernelTmaWarpSpecializedCooperativeEEENS5_IJNSA_ILi256EEENSA_ILi128EEENSA_ILi64EEEEEEfNS5_IJlSB_lEEEfSJ_NS4_8TiledMMAINS4_8MMA_AtomIJNS4_4SM904GMMA30MMA_64x128x8_F32TF32TF32_SS_TNILNSN_7ScaleInE1ELSP_1EEEEEENS4_6LayoutINS5_IJNSA_ILi2EEESB_SB_EEENS5_IJSB_NSA_ILi0EEESV_EEEEENS5_IJNS4_10UnderscoreESY_SY_EEEEENS4_13SM90_TMA_LOADENS4_14ComposedLayoutINS4_7SwizzleILi3ELi4ELi3EEENS4_18smem_ptr_flag_bitsILi32EEENSS_INS5_IJNSA_ILi8EEENSA_ILi32EEEEEENS5_IJS18_SB_EEEEEEEvNS4_8identityES11_S1C_vS1D_EENS_8epilogue10collective6detail29Sm90TmaWarpSpecializedAdapterINS1G_15DefaultEpilogueIfSJ_SJ_NS1F_6thread17LinearCombinationIfLi1EffLNS1K_9ScaleType4KindE0ELNS_15FloatRoundStyleE2EfEENS1_15EpilogueDefaultEEEEEvvEEEEvNT_6ParamsE,"aw",@nobits
	.sectionflags	@""
	.align	16
	.zero		1024


//--------------------- .nv.shared.reserved.0     --------------------------
	.section	.nv.shared.reserved.0,"aw",@nobits
	.weak		__nv_reservedSMEM_offset_0_alias
	.size		__nv_reservedSMEM_offset_0_alias, 0, 0
	.other		__nv_reservedSMEM_offset_0_alias,@"STO_CUDA_RESERVED_SHARED STV_DEFAULT"
__nv_reservedSMEM_offset_0_alias:
	.zero		0


//--------------------- .nv.global                --------------------------
	.section	.nv.global,"aw",@nobits
.nv.global:
	.type		_ZN40_INTERNAL_6af0af82_4_k_cu_7aa0b7df_302124cute1_E,@object
	.size		_ZN40_INTERNAL_6af0af82_4_k_cu_7aa0b7df_302124cute1_E,(_ZN40_INTERNAL_6af0af82_4_k_cu_7aa0b7df_302124cuda3std3__45__cpo6cbeginE - _ZN40_INTERNAL_6af0af82_4_k_cu_7aa0b7df_302124cute1_E)
_ZN40_INTERNAL_6af0af82_4_k_cu_7aa0b7df_302124cute1_E:
	.zero		1
	.type		_ZN40_INTERNAL_6af0af82_4_k_cu_7aa0b7df_302124cuda3std3__45__cpo6cbeginE,@object
	.size		_ZN40_INTERNAL_6af0af82_4_k_cu_7aa0b7df_302124cuda3std3__45__cpo6cbeginE,(_ZN40_INTERNAL_6af0af82_4_k_cu_7aa0b7df_302124cuda3std3__48in_placeE - _ZN40_INTERNAL_6af0af82_4_k_cu_7aa0b7df_302124cuda3std3__45__cpo6cbeginE)
_ZN40_INTERNAL_6af0af82_4_k_cu_7aa0b7df_302124cuda3std3__45__cpo6cbeginE:
	.zero		1
	.type		_ZN40_INTERNAL_6af0af82_4_k_cu_7aa0b7df_302124cuda3std3__48in_placeE,@object
	.size		_ZN40_INTERNAL_6af0af82_4_k_cu_7aa0b7df_302124cuda3std3__48in_placeE,(_ZN40_INTERNAL_6af0af82_4_k_cu_7aa0b7df_302124cuda3std6ranges3__45__cpo9iter_moveE - _ZN40_INTERNAL_6af0af82_4_k_cu_7aa0b7df_302124cuda3std3__48in_placeE)
_ZN40_INTERNAL_6af0af82_4_k_cu_7aa0b7df_302124cuda3std3__48in_placeE:
	.zero		1
	.type		_ZN40_INTERNAL_6af0af82_4_k_cu_7aa0b7df_302124cuda3std6ranges3__45__cpo9iter_moveE,@object
	.size		_ZN40_INTERNAL_6af0af82_4_k_cu_7aa0b7df_302124cuda3std6ranges3__45__cpo9iter_moveE,(_ZN40_INTERNAL_6af0af82_4_k_cu_7aa0b7df_302124cuda3std3__45__cpo5beginE - _ZN40_INTERNAL_6af0af82_4_k_cu_7aa0b7df_302124cuda3std6ranges3__45__cpo9iter_moveE)
_ZN40_INTERNAL_6af0af82_4_k_cu_7aa0b7df_302124cuda3std6ranges3__45__cpo9iter_moveE:
	.zero		1
	.type		_ZN40_INTERNAL_6af0af82_4_k_cu_7aa0b7df_302124cuda3std3__45__cpo5beginE,@object
	.size		_ZN40_INTERNAL_6af0af82_4_k_cu_7aa0b7df_302124cuda3std3__45__cpo5beginE,(_ZN40_INTERNAL_6af0af82_4_k_cu_7aa0b7df_302124cuda3std3__442_GLOBAL__N__6af0af82_4_k_cu_7aa0b7df_302126ignoreE - _ZN40_INTERNAL_6af0af82_4_k_cu_7aa0b7df_302124cuda3std3__45__cpo5beginE)
_ZN40_INTERNAL_6af0af82_4_k_cu_7aa0b7df_302124cuda3std3__45__cpo5beginE:
	.zero		1
	.type		_ZN40_INTERNAL_6af0af82_4_k_cu_7aa0b7df_302124cuda3std3__442_GLOBAL__N__6af0af82_4_k_cu_7aa0b7df_302126ignoreE,@object
	.size		_ZN40_INTERNAL_6af0af82_4_k_cu_7aa0b7df_302124cuda3std3__442_GLOBAL__N__6af0af82_4_k_cu_7aa0b7df_302126ignoreE,(_ZN40_INTERNAL_6af0af82_4_k_cu_7aa0b7df_302124cute7productE - _ZN40_INTERNAL_6af0af82_4_k_cu_7aa0b7df_302124cuda3std3__442_GLOBAL__N__6af0af82_4_k_cu_7aa0b7df_302126ignoreE)
_ZN40_INTERNAL_6af0af82_4_k_cu_7aa0b7df_302124cuda3std3__442_GLOBAL__N__6af0af82_4_k_cu_7aa0b7df_302126ignoreE:
	.zero		1
	.type		_ZN40_INTERNAL_6af0af82_4_k_cu_7aa0b7df_302124cute7productE,@object
	.size		_ZN40_INTERNAL_6af0af82_4_k_cu_7aa0b7df_302124cute7productE,(_ZN40_INTERNAL_6af0af82_4_k_cu_7aa0b7df_302124cuda3std3__45__cpo3endE - _ZN40_INTERNAL_6af0af82_4_k_cu_7aa0b7df_302124cute7productE)
_ZN40_INTERNAL_6af0af82_4_k_cu_7aa0b7df_302124cute7productE:
	.zero		1
	.type		_ZN40_INTERNAL_6af0af82_4_k_cu_7aa0b7df_302124cuda3std3__45__cpo3endE,@object
	.size		_ZN40_INTERNAL_6af0af82_4_k_cu_7aa0b7df_302124cuda3std3__45__cpo3endE,(_ZN40_INTERNAL_6af0af82_4_k_cu_7aa0b7df_302124cuda3std3__419piecewise_constructE - _ZN40_INTERNAL_6af0af82_4_k_cu_7aa0b7df_302124cuda3std3__45__cpo3endE)
_ZN40_INTERNAL_6af0af82_4_k_cu_7aa0b7df_302124cuda3std3__45__cpo3endE:
	.zero		1
	.type		_ZN40_INTERNAL_6af0af82_4_k_cu_7aa0b7df_302124cuda3std3__419piecewise_constructE,@object
	.size		_ZN40_INTERNAL_6af0af82_4_k_cu_7aa0b7df_302124cuda3std3__419piecewise_constructE,(_ZN40_INTERNAL_6af0af82_4_k_cu_7aa0b7df_302124cuda3std3__45__cpo4cendE - _ZN40_INTERNAL_6af0af82_4_k_cu_7aa0b7df_302124cuda3std3__419piecewise_constructE)
_ZN40_INTERNAL_6af0af82_4_k_cu_7aa0b7df_302124cuda3std3__419piecewise_constructE:
	.zero		1
	.type		_ZN40_INTERNAL_6af0af82_4_k_cu_7aa0b7df_302124cuda3std3__45__cpo4cendE,@object
	.size		_ZN40_INTERNAL_6af0af82_4_k_cu_7aa0b7df_302124cuda3std3__45__cpo4cendE,(_ZN40_INTERNAL_6af0af82_4_k_cu_7aa0b7df_302124cuda3std6ranges3__45__cpo4swapE - _ZN40_INTERNAL_6af0af82_4_k_cu_7aa0b7df_302124cuda3std3__45__cpo4cendE)
_ZN40_INTERNAL_6af0af82_4_k_cu_7aa0b7df_302124cuda3std3__45__cpo4cendE:
	.zero		1
	.type		_ZN40_INTERNAL_6af0af82_4_k_cu_7aa0b7df_302124cuda3std6ranges3__45__cpo4swapE,@object
	.size		_ZN40_INTERNAL_6af0af82_4_k_cu_7aa0b7df_302124cuda3std6ranges3__45__cpo4swapE,(.L_8 - _ZN40_INTERNAL_6af0af82_4_k_cu_7aa0b7df_302124cuda3std6ranges3__45__cpo4swapE)
_ZN40_INTERNAL_6af0af82_4_k_cu_7aa0b7df_302124cuda3std6ranges3__45__cpo4swapE:
	.zero		1
.L_8:


//--------------------- .nv.constant0._ZN7cutlass13device_kernelINS_4gemm6kernel13GemmUniversalIN4cute5tupleIJiiiiEEENS1_10collective13CollectiveMmaINS1_34MainloopSm90TmaGmmaWarpSpecializedILi7ENS5_IJNS4_1CILi1EEESB_SB_EEENS1_35KernelTmaWarpSpecializedCooperativeEEENS5_IJNSA_ILi256EEENSA_ILi128EEENSA_ILi64EEEEEEfNS5_IJlSB_lEEEfSJ_NS4_8TiledMMAINS4_8MMA_AtomIJNS4_4SM904GMMA30MMA_64x128x8_F32TF32TF32_SS_TNILNSN_7ScaleInE1ELSP_1EEEEEENS4_6LayoutINS5_IJNSA_ILi2EEESB_SB_EEENS5_IJSB_NSA_ILi0EEESV_EEEEENS5_IJNS4_10UnderscoreESY_SY_EEEEENS4_13SM90_TMA_LOADENS4_14ComposedLayoutINS4_7SwizzleILi3ELi4ELi3EEENS4_18smem_ptr_flag_bitsILi32EEENSS_INS5_IJNSA_ILi8EEENSA_ILi32EEEEEENS5_IJS18_SB_EEEEEEEvNS4_8identityES11_S1C_vS1D_EENS_8epilogue10collective6detail29Sm90TmaWarpSpecializedAdapterINS1G_15DefaultEpilogueIfSJ_SJ_NS1F_6thread17LinearCombinationIfLi1EffLNS1K_9ScaleType4KindE0ELNS_15FloatRoundStyleE2EfEENS1_15EpilogueDefaultEEEEEvvEEEEvNT_6ParamsE --------------------------
	.section	.nv.constant0._ZN7cutlass13device_kernelINS_4gemm6kernel13GemmUniversalIN4cute5tupleIJiiiiEEENS1_10collective13CollectiveMmaINS1_34MainloopSm90TmaGmmaWarpSpecializedILi7ENS5_IJNS4_1CILi1EEESB_SB_EEENS1_35KernelTmaWarpSpecializedCooperativeEEENS5_IJNSA_ILi256EEENSA_ILi128EEENSA_ILi64EEEEEEfNS5_IJlSB_lEEEfSJ_NS4_8TiledMMAINS4_8MMA_AtomIJNS4_4SM904GMMA30MMA_64x128x8_F32TF32TF32_SS_TNILNSN_7ScaleInE1ELSP_1EEEEEENS4_6LayoutINS5_IJNSA_ILi2EEESB_SB_EEENS5_IJSB_NSA_ILi0EEESV_EEEEENS5_IJNS4_10UnderscoreESY_SY_EEEEENS4_13SM90_TMA_LOADENS4_14ComposedLayoutINS4_7SwizzleILi3ELi4ELi3EEENS4_18smem_ptr_flag_bitsILi32EEENSS_INS5_IJNSA_ILi8EEENSA_ILi32EEEEEENS5_IJS18_SB_EEEEEEEvNS4_8identityES11_S1C_vS1D_EENS_8epilogue10collective6detail29Sm90TmaWarpSpecializedAdapterINS1G_15DefaultEpilogueIfSJ_SJ_NS1F_6thread17LinearCombinationIfLi1EffLNS1K_9ScaleType4KindE0ELNS_15FloatRoundStyleE2EfEENS1_15EpilogueDefaultEEEEEvvEEEEvNT_6ParamsE,"a",@progbits
	.sectionflags	@""
	.align	4
.nv.constant0._ZN7cutlass13device_kernelINS_4gemm6kernel13GemmUniversalIN4cute5tupleIJiiiiEEENS1_10collective13CollectiveMmaINS1_34MainloopSm90TmaGmmaWarpSpecializedILi7ENS5_IJNS4_1CILi1EEESB_SB_EEENS1_35KernelTmaWarpSpecializedCooperativeEEENS5_IJNSA_ILi256EEENSA_ILi128EEENSA_ILi64EEEEEEfNS5_IJlSB_lEEEfSJ_NS4_8TiledMMAINS4_8MMA_AtomIJNS4_4SM904GMMA30MMA_64x128x8_F32TF32TF32_SS_TNILNSN_7ScaleInE1ELSP_1EEEEEENS4_6LayoutINS5_IJNSA_ILi2EEESB_SB_EEENS5_IJSB_NSA_ILi0EEESV_EEEEENS5_IJNS4_10UnderscoreESY_SY_EEEEENS4_13SM90_TMA_LOADENS4_14ComposedLayoutINS4_7SwizzleILi3ELi4ELi3EEENS4_18smem_ptr_flag_bitsILi32EEENSS_INS5_IJNSA_ILi8EEENSA_ILi32EEEEEENS5_IJS18_SB_EEEEEEEvNS4_8identityES11_S1C_vS1D_EENS_8epilogue10collective6detail29Sm90TmaWarpSpecializedAdapterINS1G_15DefaultEpilogueIfSJ_SJ_NS1F_6thread17LinearCombinationIfLi1EffLNS1K_9ScaleType4KindE0ELNS_15FloatRoundStyleE2EfEENS1_15EpilogueDefaultEEEEEvvEEEEvNT_6ParamsE:
	.zero		1664


//--------------------- SYMBOLS --------------------------

	.type		.nv.reservedSmem.offset0,@object
	.size		.nv.reservedSmem.offset0,0x4
	.type		__assertfail,@function
